//
// Generated by NVIDIA NVVM Compiler
//
// Compiler Build ID: CL-36424714
// Cuda compilation tools, release 13.0, V13.0.88
// Based on NVVM 20.0.0
//

.version 9.0
.target sm_100
.address_size 64

	// .globl	_Z5bcalciiddPPfS0_S0_dd

.visible .entry _Z5bcalciiddPPfS0_S0_dd(
	.param .u32 _Z5bcalciiddPPfS0_S0_dd_param_0,
	.param .u32 _Z5bcalciiddPPfS0_S0_dd_param_1,
	.param .f64 _Z5bcalciiddPPfS0_S0_dd_param_2,
	.param .f64 _Z5bcalciiddPPfS0_S0_dd_param_3,
	.param .u64 .ptr .align 1 _Z5bcalciiddPPfS0_S0_dd_param_4,
	.param .u64 .ptr .align 1 _Z5bcalciiddPPfS0_S0_dd_param_5,
	.param .u64 .ptr .align 1 _Z5bcalciiddPPfS0_S0_dd_param_6,
	.param .f64 _Z5bcalciiddPPfS0_S0_dd_param_7,
	.param .f64 _Z5bcalciiddPPfS0_S0_dd_param_8
)
{
	.reg .pred 	%p<8>;
	.reg .b32 	%r<19>;
	.reg .b32 	%f<8>;
	.reg .b64 	%rd<28>;
	.reg .b64 	%fd<25>;

	ld.param.u32 	%r3, [_Z5bcalciiddPPfS0_S0_dd_param_0];
	ld.param.u32 	%r5, [_Z5bcalciiddPPfS0_S0_dd_param_1];
	ld.param.f64 	%fd2, [_Z5bcalciiddPPfS0_S0_dd_param_3];
	ld.param.u64 	%rd1, [_Z5bcalciiddPPfS0_S0_dd_param_4];
	ld.param.u64 	%rd2, [_Z5bcalciiddPPfS0_S0_dd_param_5];
	ld.param.u64 	%rd3, [_Z5bcalciiddPPfS0_S0_dd_param_6];
	ld.param.f64 	%fd3, [_Z5bcalciiddPPfS0_S0_dd_param_7];
	ld.param.f64 	%fd4, [_Z5bcalciiddPPfS0_S0_dd_param_8];
	mov.u32 	%r7, %ctaid.x;
	mov.u32 	%r8, %ntid.x;
	mov.u32 	%r9, %tid.x;
	mad.lo.s32 	%r10, %r7, %r8, %r9;
	mov.u32 	%r11, %ctaid.y;
	mov.u32 	%r12, %ntid.y;
	mov.u32 	%r13, %tid.y;
	mad.lo.s32 	%r14, %r11, %r12, %r13;
	setp.lt.s32 	%p1, %r10, 1;
	add.s32 	%r15, %r3, -1;
	setp.ge.s32 	%p2, %r10, %r15;
	or.pred  	%p3, %p1, %p2;
	setp.eq.s32 	%p4, %r14, 0;
	or.pred  	%p5, %p4, %p3;
	add.s32 	%r16, %r5, -1;
	setp.ge.s32 	%p6, %r14, %r16;
	or.pred  	%p7, %p5, %p6;
	@%p7 bra 	$L__BB0_2;
	ld.param.f64 	%fd24, [_Z5bcalciiddPPfS0_S0_dd_param_2];
	cvta.to.global.u64 	%rd4, %rd1;
	cvta.to.global.u64 	%rd5, %rd2;
	cvta.to.global.u64 	%rd6, %rd3;
	mul.wide.u32 	%rd7, %r14, 8;
	add.s64 	%rd8, %rd4, %rd7;
	ld.global.u64 	%rd9, [%rd8];
	cvta.to.global.u64 	%rd10, %rd9;
	mul.wide.u32 	%rd11, %r10, 4;
	add.s64 	%rd12, %rd10, %rd11;
	ld.global.f32 	%f1, [%rd12+4];
	add.s32 	%r17, %r10, -1;
	mul.wide.u32 	%rd13, %r17, 4;
	add.s64 	%rd14, %rd10, %rd13;
	ld.global.f32 	%f2, [%rd14];
	sub.f32 	%f3, %f1, %f2;
	cvt.f64.f32 	%fd5, %f3;
	mul.f64 	%fd6, %fd5, 0d3FE0000000000000;
	add.s64 	%rd15, %rd5, %rd7;
	ld.global.u64 	%rd16, [%rd15+8];
	cvta.to.global.u64 	%rd17, %rd16;
	add.s64 	%rd18, %rd17, %rd11;
	ld.global.f32 	%f4, [%rd18];
	add.s32 	%r18, %r14, -1;
	mul.wide.u32 	%rd19, %r18, 8;
	add.s64 	%rd20, %rd5, %rd19;
	ld.global.u64 	%rd21, [%rd20];
	cvta.to.global.u64 	%rd22, %rd21;
	add.s64 	%rd23, %rd22, %rd11;
	ld.global.f32 	%f5, [%rd23];
	sub.f32 	%f6, %f4, %f5;
	cvt.f64.f32 	%fd7, %f6;
	mul.f64 	%fd8, %fd7, 0d3FE0000000000000;
	rcp.rn.f64 	%fd9, %fd3;
	div.rn.f64 	%fd10, %fd6, %fd24;
	div.rn.f64 	%fd11, %fd8, %fd2;
	add.f64 	%fd12, %fd10, %fd11;
	mul.f64 	%fd13, %fd9, %fd12;
	mul.f64 	%fd14, %fd10, %fd10;
	sub.f64 	%fd15, %fd13, %fd14;
	div.rn.f64 	%fd16, %fd6, %fd2;
	div.rn.f64 	%fd17, %fd8, %fd24;
	mul.f64 	%fd18, %fd16, %fd17;
	fma.rn.f64 	%fd19, %fd16, %fd17, %fd18;
	sub.f64 	%fd20, %fd15, %fd19;
	mul.f64 	%fd21, %fd11, %fd11;
	sub.f64 	%fd22, %fd20, %fd21;
	mul.f64 	%fd23, %fd4, %fd22;
	cvt.rn.f32.f64 	%f7, %fd23;
	add.s64 	%rd24, %rd6, %rd7;
	ld.global.u64 	%rd25, [%rd24];
	cvta.to.global.u64 	%rd26, %rd25;
	add.s64 	%rd27, %rd26, %rd11;
	st.global.f32 	[%rd27], %f7;
$L__BB0_2:
	ret;

}
	// .globl	_Z5pcalciiddPPfS0_S0_
.visible .entry _Z5pcalciiddPPfS0_S0_(
	.param .u32 _Z5pcalciiddPPfS0_S0__param_0,
	.param .u32 _Z5pcalciiddPPfS0_S0__param_1,
	.param .f64 _Z5pcalciiddPPfS0_S0__param_2,
	.param .f64 _Z5pcalciiddPPfS0_S0__param_3,
	.param .u64 .ptr .align 1 _Z5pcalciiddPPfS0_S0__param_4,
	.param .u64 .ptr .align 1 _Z5pcalciiddPPfS0_S0__param_5,
	.param .u64 .ptr .align 1 _Z5pcalciiddPPfS0_S0__param_6
)
{
	.reg .pred 	%p<8>;
	.reg .b32 	%r<19>;
	.reg .b32 	%f<9>;
	.reg .b64 	%rd<31>;
	.reg .b64 	%fd<18>;

	ld.param.u32 	%r3, [_Z5pcalciiddPPfS0_S0__param_0];
	ld.param.u32 	%r5, [_Z5pcalciiddPPfS0_S0__param_1];
	ld.param.f64 	%fd1, [_Z5pcalciiddPPfS0_S0__param_2];
	ld.param.f64 	%fd2, [_Z5pcalciiddPPfS0_S0__param_3];
	ld.param.u64 	%rd1, [_Z5pcalciiddPPfS0_S0__param_4];
	ld.param.u64 	%rd2, [_Z5pcalciiddPPfS0_S0__param_5];
	ld.param.u64 	%rd3, [_Z5pcalciiddPPfS0_S0__param_6];
	mov.u32 	%r7, %ctaid.x;
	mov.u32 	%r8, %ntid.x;
	mov.u32 	%r9, %tid.x;
	mad.lo.s32 	%r10, %r7, %r8, %r9;
	mov.u32 	%r11, %ctaid.y;
	mov.u32 	%r12, %ntid.y;
	mov.u32 	%r13, %tid.y;
	mad.lo.s32 	%r14, %r11, %r12, %r13;
	setp.lt.s32 	%p1, %r10, 1;
	add.s32 	%r15, %r3, -1;
	setp.ge.s32 	%p2, %r10, %r15;
	or.pred  	%p3, %p1, %p2;
	setp.eq.s32 	%p4, %r14, 0;
	or.pred  	%p5, %p4, %p3;
	add.s32 	%r16, %r5, -1;
	setp.ge.s32 	%p6, %r14, %r16;
	or.pred  	%p7, %p5, %p6;
	@%p7 bra 	$L__BB1_2;
	cvta.to.global.u64 	%rd4, %rd3;
	cvta.to.global.u64 	%rd5, %rd2;
	cvta.to.global.u64 	%rd6, %rd1;
	mul.f64 	%fd3, %fd2, %fd2;
	mul.wide.u32 	%rd7, %r14, 8;
	add.s64 	%rd8, %rd4, %rd7;
	ld.global.u64 	%rd9, [%rd8];
	cvta.to.global.u64 	%rd10, %rd9;
	mul.wide.u32 	%rd11, %r10, 4;
	add.s64 	%rd12, %rd10, %rd11;
	ld.global.f32 	%f1, [%rd12+4];
	add.s32 	%r17, %r10, -1;
	mul.wide.u32 	%rd13, %r17, 4;
	add.s64 	%rd14, %rd10, %rd13;
	ld.global.f32 	%f2, [%rd14];
	add.f32 	%f3, %f1, %f2;
	cvt.f64.f32 	%fd4, %f3;
	mul.f64 	%fd5, %fd1, %fd1;
	ld.global.u64 	%rd15, [%rd8+8];
	cvta.to.global.u64 	%rd16, %rd15;
	add.s64 	%rd17, %rd16, %rd11;
	ld.global.f32 	%f4, [%rd17];
	add.s32 	%r18, %r14, -1;
	mul.wide.u32 	%rd18, %r18, 8;
	add.s64 	%rd19, %rd4, %rd18;
	ld.global.u64 	%rd20, [%rd19];
	cvta.to.global.u64 	%rd21, %rd20;
	add.s64 	%rd22, %rd21, %rd11;
	ld.global.f32 	%f5, [%rd22];
	add.f32 	%f6, %f4, %f5;
	cvt.f64.f32 	%fd6, %f6;
	mul.f64 	%fd7, %fd5, %fd6;
	fma.rn.f64 	%fd8, %fd3, %fd4, %fd7;
	add.s64 	%rd23, %rd5, %rd7;
	ld.global.u64 	%rd24, [%rd23];
	cvta.to.global.u64 	%rd25, %rd24;
	add.s64 	%rd26, %rd25, %rd11;
	ld.global.f32 	%f7, [%rd26];
	cvt.f64.f32 	%fd9, %f7;
	mul.f64 	%fd10, %fd1, %fd9;
	mul.f64 	%fd11, %fd1, %fd10;
	mul.f64 	%fd12, %fd2, %fd11;
	mul.f64 	%fd13, %fd2, %fd12;
	sub.f64 	%fd14, %fd8, %fd13;
	add.f64 	%fd15, %fd5, %fd3;
	add.f64 	%fd16, %fd15, %fd15;
	div.rn.f64 	%fd17, %fd14, %fd16;
	cvt.rn.f32.f64 	%f8, %fd17;
	add.s64 	%rd27, %rd6, %rd7;
	ld.global.u64 	%rd28, [%rd27];
	cvta.to.global.u64 	%rd29, %rd28;
	add.s64 	%rd30, %rd29, %rd11;
	st.global.f32 	[%rd30], %f8;
$L__BB1_2:
	ret;

}
	// .globl	_Z6pboundiiPPf
.visible .entry _Z6pboundiiPPf(
	.param .u32 _Z6pboundiiPPf_param_0,
	.param .u32 _Z6pboundiiPPf_param_1,
	.param .u64 .ptr .align 1 _Z6pboundiiPPf_param_2
)
{
	.reg .pred 	%p<3>;
	.reg .b32 	%r<8>;
	.reg .b32 	%f<4>;
	.reg .b64 	%rd<23>;

	ld.param.u32 	%r2, [_Z6pboundiiPPf_param_0];
	ld.param.u32 	%r3, [_Z6pboundiiPPf_param_1];
	ld.param.u64 	%rd2, [_Z6pboundiiPPf_param_2];
	cvta.to.global.u64 	%rd1, %rd2;
	mov.u32 	%r4, %ctaid.x;
	mov.u32 	%r5, %ntid.x;
	mov.u32 	%r6, %tid.x;
	mad.lo.s32 	%r1, %r4, %r5, %r6;
	setp.ge.s32 	%p1, %r1, %r2;
	@%p1 bra 	$L__BB2_2;
	ld.global.u64 	%rd3, [%rd1+8];
	cvta.to.global.u64 	%rd4, %rd3;
	mul.wide.s32 	%rd5, %r1, 4;
	add.s64 	%rd6, %rd4, %rd5;
	ld.global.f32 	%f1, [%rd6];
	ld.global.u64 	%rd7, [%rd1];
	cvta.to.global.u64 	%rd8, %rd7;
	add.s64 	%rd9, %rd8, %rd5;
	st.global.f32 	[%rd9], %f1;
	mul.wide.s32 	%rd10, %r3, 8;
	add.s64 	%rd11, %rd1, %rd10;
	ld.global.u64 	%rd12, [%rd11+-8];
	cvta.to.global.u64 	%rd13, %rd12;
	add.s64 	%rd14, %rd13, %rd5;
	mov.b32 	%r7, 0;
	st.global.u32 	[%rd14], %r7;
$L__BB2_2:
	setp.ge.s32 	%p2, %r1, %r3;
	@%p2 bra 	$L__BB2_4;
	mul.wide.s32 	%rd15, %r1, 8;
	add.s64 	%rd16, %rd1, %rd15;
	ld.global.u64 	%rd17, [%rd16];
	cvta.to.global.u64 	%rd18, %rd17;
	ld.global.f32 	%f2, [%rd18+4];
	st.global.f32 	[%rd18], %f2;
	ld.global.u64 	%rd19, [%rd16];
	cvta.to.global.u64 	%rd20, %rd19;
	mul.wide.s32 	%rd21, %r2, 4;
	add.s64 	%rd22, %rd20, %rd21;
	ld.global.f32 	%f3, [%rd22+-8];
	st.global.f32 	[%rd22+-4], %f3;
$L__BB2_4:
	ret;

}
	// .globl	_Z6uvcalciidddPPfS0_S0_S0_S0_dd
.visible .entry _Z6uvcalciidddPPfS0_S0_S0_S0_dd(
	.param .u32 _Z6uvcalciidddPPfS0_S0_S0_S0_dd_param_0,
	.param .u32 _Z6uvcalciidddPPfS0_S0_S0_S0_dd_param_1,
	.param .f64 _Z6uvcalciidddPPfS0_S0_S0_S0_dd_param_2,
	.param .f64 _Z6uvcalciidddPPfS0_S0_S0_S0_dd_param_3,
	.param .f64 _Z6uvcalciidddPPfS0_S0_S0_S0_dd_param_4,
	.param .u64 .ptr .align 1 _Z6uvcalciidddPPfS0_S0_S0_S0_dd_param_5,
	.param .u64 .ptr .align 1 _Z6uvcalciidddPPfS0_S0_S0_S0_dd_param_6,
	.param .u64 .ptr .align 1 _Z6uvcalciidddPPfS0_S0_S0_S0_dd_param_7,
	.param .u64 .ptr .align 1 _Z6uvcalciidddPPfS0_S0_S0_S0_dd_param_8,
	.param .u64 .ptr .align 1 _Z6uvcalciidddPPfS0_S0_S0_S0_dd_param_9,
	.param .f64 _Z6uvcalciidddPPfS0_S0_S0_S0_dd_param_10,
	.param .f64 _Z6uvcalciidddPPfS0_S0_S0_S0_dd_param_11
)
{
	.reg .pred 	%p<8>;
	.reg .b32 	%r<19>;
	.reg .b32 	%f<33>;
	.reg .b64 	%rd<61>;
	.reg .b64 	%fd<51>;

	ld.param.u32 	%r3, [_Z6uvcalciidddPPfS0_S0_S0_S0_dd_param_0];
	ld.param.u32 	%r5, [_Z6uvcalciidddPPfS0_S0_S0_S0_dd_param_1];
	ld.param.f64 	%fd2, [_Z6uvcalciidddPPfS0_S0_S0_S0_dd_param_3];
	ld.param.u64 	%rd1, [_Z6uvcalciidddPPfS0_S0_S0_S0_dd_param_5];
	ld.param.u64 	%rd2, [_Z6uvcalciidddPPfS0_S0_S0_S0_dd_param_6];
	ld.param.u64 	%rd5, [_Z6uvcalciidddPPfS0_S0_S0_S0_dd_param_9];
	ld.param.f64 	%fd4, [_Z6uvcalciidddPPfS0_S0_S0_S0_dd_param_10];
	mov.u32 	%r7, %ctaid.x;
	mov.u32 	%r8, %ntid.x;
	mov.u32 	%r9, %tid.x;
	mad.lo.s32 	%r10, %r7, %r8, %r9;
	mov.u32 	%r11, %ctaid.y;
	mov.u32 	%r12, %ntid.y;
	mov.u32 	%r13, %tid.y;
	mad.lo.s32 	%r14, %r11, %r12, %r13;
	setp.lt.s32 	%p1, %r10, 1;
	add.s32 	%r15, %r3, -1;
	setp.ge.s32 	%p2, %r10, %r15;
	or.pred  	%p3, %p1, %p2;
	setp.eq.s32 	%p4, %r14, 0;
	or.pred  	%p5, %p4, %p3;
	add.s32 	%r16, %r5, -1;
	setp.ge.s32 	%p6, %r14, %r16;
	or.pred  	%p7, %p5, %p6;
	@%p7 bra 	$L__BB3_2;
	ld.param.f64 	%fd50, [_Z6uvcalciidddPPfS0_S0_S0_S0_dd_param_11];
	ld.param.u64 	%rd60, [_Z6uvcalciidddPPfS0_S0_S0_S0_dd_param_8];
	ld.param.u64 	%rd59, [_Z6uvcalciidddPPfS0_S0_S0_S0_dd_param_7];
	ld.param.f64 	%fd49, [_Z6uvcalciidddPPfS0_S0_S0_S0_dd_param_4];
	ld.param.f64 	%fd48, [_Z6uvcalciidddPPfS0_S0_S0_S0_dd_param_2];
	cvta.to.global.u64 	%rd6, %rd60;
	cvta.to.global.u64 	%rd7, %rd59;
	cvta.to.global.u64 	%rd8, %rd1;
	cvta.to.global.u64 	%rd9, %rd5;
	cvta.to.global.u64 	%rd10, %rd2;
	mul.wide.u32 	%rd11, %r14, 8;
	add.s64 	%rd12, %rd6, %rd11;
	ld.global.u64 	%rd13, [%rd12];
	cvta.to.global.u64 	%rd14, %rd13;
	mul.wide.u32 	%rd15, %r10, 4;
	add.s64 	%rd16, %rd14, %rd15;
	ld.global.f32 	%f1, [%rd16];
	cvt.f64.f32 	%fd6, %f1;
	mul.f64 	%fd7, %fd49, %fd6;
	div.rn.f64 	%fd8, %fd7, %fd48;
	add.s32 	%r17, %r10, -1;
	mul.wide.u32 	%rd17, %r17, 4;
	add.s64 	%rd18, %rd14, %rd17;
	ld.global.f32 	%f2, [%rd18];
	sub.f32 	%f3, %f1, %f2;
	cvt.f64.f32 	%fd9, %f3;
	mul.f64 	%fd10, %fd8, %fd9;
	sub.f64 	%fd11, %fd6, %fd10;
	div.rn.f64 	%fd12, %fd7, %fd2;
	add.s32 	%r18, %r14, -1;
	mul.wide.u32 	%rd19, %r18, 8;
	add.s64 	%rd20, %rd6, %rd19;
	ld.global.u64 	%rd21, [%rd20];
	cvta.to.global.u64 	%rd22, %rd21;
	add.s64 	%rd23, %rd22, %rd15;
	ld.global.f32 	%f4, [%rd23];
	sub.f32 	%f5, %f1, %f4;
	cvt.f64.f32 	%fd13, %f5;
	mul.f64 	%fd14, %fd12, %fd13;
	sub.f64 	%fd15, %fd11, %fd14;
	add.f64 	%fd16, %fd4, %fd4;
	mul.f64 	%fd17, %fd48, %fd16;
	div.rn.f64 	%fd18, %fd49, %fd17;
	add.s64 	%rd24, %rd7, %rd11;
	ld.global.u64 	%rd25, [%rd24];
	cvta.to.global.u64 	%rd26, %rd25;
	add.s64 	%rd27, %rd26, %rd15;
	ld.global.f32 	%f6, [%rd27+4];
	add.s64 	%rd28, %rd26, %rd17;
	ld.global.f32 	%f7, [%rd28];
	sub.f32 	%f8, %f6, %f7;
	cvt.f64.f32 	%fd19, %f8;
	mul.f64 	%fd20, %fd18, %fd19;
	sub.f64 	%fd21, %fd15, %fd20;
	mul.f64 	%fd22, %fd49, %fd50;
	div.rn.f64 	%fd23, %fd22, %fd48;
	div.rn.f64 	%fd24, %fd23, %fd48;
	ld.global.f32 	%f9, [%rd16+4];
	add.f32 	%f10, %f1, %f1;
	sub.f32 	%f11, %f9, %f10;
	add.f32 	%f12, %f11, %f2;
	cvt.f64.f32 	%fd25, %f12;
	fma.rn.f64 	%fd26, %fd24, %fd25, %fd21;
	div.rn.f64 	%fd27, %fd22, %fd2;
	div.rn.f64 	%fd28, %fd27, %fd2;
	ld.global.u64 	%rd29, [%rd12+8];
	cvta.to.global.u64 	%rd30, %rd29;
	add.s64 	%rd31, %rd30, %rd15;
	ld.global.f32 	%f13, [%rd31];
	sub.f32 	%f14, %f13, %f10;
	add.f32 	%f15, %f14, %f4;
	cvt.f64.f32 	%fd29, %f15;
	fma.rn.f64 	%fd30, %fd28, %fd29, %fd26;
	cvt.rn.f32.f64 	%f16, %fd30;
	add.s64 	%rd32, %rd8, %rd11;
	ld.global.u64 	%rd33, [%rd32];
	cvta.to.global.u64 	%rd34, %rd33;
	add.s64 	%rd35, %rd34, %rd15;
	st.global.f32 	[%rd35], %f16;
	add.s64 	%rd36, %rd9, %rd11;
	ld.global.u64 	%rd37, [%rd36];
	cvta.to.global.u64 	%rd38, %rd37;
	add.s64 	%rd39, %rd38, %rd15;
	ld.global.f32 	%f17, [%rd39];
	cvt.f64.f32 	%fd31, %f17;
	mul.f64 	%fd32, %fd49, %fd31;
	div.rn.f64 	%fd33, %fd32, %fd48;
	add.s64 	%rd40, %rd38, %rd17;
	ld.global.f32 	%f18, [%rd40];
	sub.f32 	%f19, %f17, %f18;
	cvt.f64.f32 	%fd34, %f19;
	mul.f64 	%fd35, %fd33, %fd34;
	sub.f64 	%fd36, %fd31, %fd35;
	div.rn.f64 	%fd37, %fd32, %fd2;
	add.s64 	%rd41, %rd9, %rd19;
	ld.global.u64 	%rd42, [%rd41];
	cvta.to.global.u64 	%rd43, %rd42;
	add.s64 	%rd44, %rd43, %rd15;
	ld.global.f32 	%f20, [%rd44];
	sub.f32 	%f21, %f17, %f20;
	cvt.f64.f32 	%fd38, %f21;
	mul.f64 	%fd39, %fd37, %fd38;
	sub.f64 	%fd40, %fd36, %fd39;
	ld.global.u64 	%rd45, [%rd24+8];
	cvta.to.global.u64 	%rd46, %rd45;
	add.s64 	%rd47, %rd46, %rd15;
	ld.global.f32 	%f22, [%rd47];
	add.s64 	%rd48, %rd7, %rd19;
	ld.global.u64 	%rd49, [%rd48];
	cvta.to.global.u64 	%rd50, %rd49;
	add.s64 	%rd51, %rd50, %rd15;
	ld.global.f32 	%f23, [%rd51];
	sub.f32 	%f24, %f22, %f23;
	cvt.f64.f32 	%fd41, %f24;
	mul.f64 	%fd42, %fd18, %fd41;
	sub.f64 	%fd43, %fd40, %fd42;
	ld.global.f32 	%f25, [%rd39+4];
	add.f32 	%f26, %f17, %f17;
	sub.f32 	%f27, %f25, %f26;
	add.f32 	%f28, %f27, %f18;
	cvt.f64.f32 	%fd44, %f28;
	fma.rn.f64 	%fd45, %fd24, %fd44, %fd43;
	ld.global.u64 	%rd52, [%rd36+8];
	cvta.to.global.u64 	%rd53, %rd52;
	add.s64 	%rd54, %rd53, %rd15;
	ld.global.f32 	%f29, [%rd54];
	sub.f32 	%f30, %f29, %f26;
	add.f32 	%f31, %f30, %f20;
	cvt.f64.f32 	%fd46, %f31;
	fma.rn.f64 	%fd47, %fd28, %fd46, %fd45;
	cvt.rn.f32.f64 	%f32, %fd47;
	add.s64 	%rd55, %rd10, %rd11;
	ld.global.u64 	%rd56, [%rd55];
	cvta.to.global.u64 	%rd57, %rd56;
	add.s64 	%rd58, %rd57, %rd15;
	st.global.f32 	[%rd58], %f32;
$L__BB3_2:
	ret;

}
	// .globl	_Z7uvboundiiPPfS0_
.visible .entry _Z7uvboundiiPPfS0_(
	.param .u32 _Z7uvboundiiPPfS0__param_0,
	.param .u32 _Z7uvboundiiPPfS0__param_1,
	.param .u64 .ptr .align 1 _Z7uvboundiiPPfS0__param_2,
	.param .u64 .ptr .align 1 _Z7uvboundiiPPfS0__param_3
)
{
	.reg .pred 	%p<3>;
	.reg .b32 	%r<10>;
	.reg .b64 	%rd<35>;

	ld.param.u32 	%r2, [_Z7uvboundiiPPfS0__param_0];
	ld.param.u32 	%r3, [_Z7uvboundiiPPfS0__param_1];
	ld.param.u64 	%rd3, [_Z7uvboundiiPPfS0__param_2];
	ld.param.u64 	%rd4, [_Z7uvboundiiPPfS0__param_3];
	cvta.to.global.u64 	%rd1, %rd4;
	cvta.to.global.u64 	%rd2, %rd3;
	mov.u32 	%r4, %ctaid.x;
	mov.u32 	%r5, %ntid.x;
	mov.u32 	%r6, %tid.x;
	mad.lo.s32 	%r1, %r4, %r5, %r6;
	setp.ge.s32 	%p1, %r1, %r2;
	@%p1 bra 	$L__BB4_2;
	ld.global.u64 	%rd5, [%rd2];
	cvta.to.global.u64 	%rd6, %rd5;
	mul.wide.s32 	%rd7, %r1, 4;
	add.s64 	%rd8, %rd6, %rd7;
	mov.b32 	%r7, 0;
	st.global.u32 	[%rd8], %r7;
	mul.wide.s32 	%rd9, %r3, 8;
	add.s64 	%rd10, %rd2, %rd9;
	ld.global.u64 	%rd11, [%rd10+-8];
	cvta.to.global.u64 	%rd12, %rd11;
	add.s64 	%rd13, %rd12, %rd7;
	mov.b32 	%r8, 1065353216;
	st.global.u32 	[%rd13], %r8;
	ld.global.u64 	%rd14, [%rd1];
	cvta.to.global.u64 	%rd15, %rd14;
	add.s64 	%rd16, %rd15, %rd7;
	st.global.u32 	[%rd16], %r7;
	add.s64 	%rd17, %rd1, %rd9;
	ld.global.u64 	%rd18, [%rd17+-8];
	cvta.to.global.u64 	%rd19, %rd18;
	add.s64 	%rd20, %rd19, %rd7;
	st.global.u32 	[%rd20], %r7;
$L__BB4_2:
	setp.ge.s32 	%p2, %r1, %r3;
	@%p2 bra 	$L__BB4_4;
	mul.wide.s32 	%rd21, %r1, 8;
	add.s64 	%rd22, %rd2, %rd21;
	ld.global.u64 	%rd23, [%rd22];
	cvta.to.global.u64 	%rd24, %rd23;
	mov.b32 	%r9, 0;
	st.global.u32 	[%rd24], %r9;
	ld.global.u64 	%rd25, [%rd22];
	cvta.to.global.u64 	%rd26, %rd25;
	mul.wide.s32 	%rd27, %r2, 4;
	add.s64 	%rd28, %rd26, %rd27;
	st.global.u32 	[%rd28+-4], %r9;
	add.s64 	%rd29, %rd1, %rd21;
	ld.global.u64 	%rd30, [%rd29];
	cvta.to.global.u64 	%rd31, %rd30;
	st.global.u32 	[%rd31], %r9;
	ld.global.u64 	%rd32, [%rd29];
	cvta.to.global.u64 	%rd33, %rd32;
	add.s64 	%rd34, %rd33, %rd27;
	st.global.u32 	[%rd34+-4], %r9;
$L__BB4_4:
	ret;

}


// ===== COMPILED SASS (sm_100) =====

	.target	sm_100

	.elftype	@"ET_EXEC"


//--------------------- .note.nv.tkinfo           --------------------------
	.section	.note.nv.tkinfo,"",@"SHT_NOTE"
	.sectionflags	@"SHF_NOTE_NV_TKINFO"
	.tkinfo
        /*0018*/ 	.word	0x00000002
        /*0030*/ 	.string	""
        /*0030*/ 	.string	"ptxas"
        /*0030*/ 	.string	"Cuda compilation tools, release 13.0, V13.0.88"
        /*0030*/ 	.string	"Build cuda_13.0.r13.0/compiler.36424714_0"
        /*0030*/ 	.string	"-arch sm_100 -m 64 "



//--------------------- .note.nv.cuinfo           --------------------------
	.section	.note.nv.cuinfo,"",@"SHT_NOTE"
	.sectionflags	@"SHF_NOTE_NV_CUINFO"
        /*0018*/ 	.short	0x0002
        /*001a*/ 	.short	0x0064
        /*001c*/ 	.short	0x0082
	.zero		2


//--------------------- .nv.info                  --------------------------
	.section	.nv.info,"",@"SHT_CUDA_INFO"
	.align	4


	//----- nvinfo : EIATTR_REGCOUNT
	.align		4
        /*0000*/ 	.byte	0x04, 0x2f
        /*0002*/ 	.short	(.L_1 - .L_0)
	.align		4
.L_0:
        /*0004*/ 	.word	index@(_Z5bcalciiddPPfS0_S0_dd)
        /*0008*/ 	.word	0x00000024


	//----- nvinfo : EIATTR_FRAME_SIZE
	.align		4
.L_1:
        /*000c*/ 	.byte	0x04, 0x11
        /*000e*/ 	.short	(.L_3 - .L_2)
	.align		4
.L_2:
        /*0010*/ 	.word	index@($__internal_3_$__cuda_sm20_div_rn_f64_full)
        /*0014*/ 	.word	0x00000000


	//----- nvinfo : EIATTR_FRAME_SIZE
	.align		4
.L_3:
        /*0018*/ 	.byte	0x04, 0x11
        /*001a*/ 	.short	(.L_5 - .L_4)
	.align		4
.L_4:
        /*001c*/ 	.word	index@($__internal_2_$__cuda_sm20_dblrcp_rn_slowpath_v3)
        /*0020*/ 	.word	0x00000000


	//----- nvinfo : EIATTR_FRAME_SIZE
	.align		4
.L_5:
        /*0024*/ 	.byte	0x04, 0x11
        /*0026*/ 	.short	(.L_7 - .L_6)
	.align		4
.L_6:
        /*0028*/ 	.word	index@(_Z5bcalciiddPPfS0_S0_dd)
        /*002c*/ 	.word	0x00000000


	//----- nvinfo : EIATTR_REGCOUNT
	.align		4
.L_7:
        /*0030*/ 	.byte	0x04, 0x2f
        /*0032*/ 	.short	(.L_9 - .L_8)
	.align		4
.L_8:
        /*0034*/ 	.word	index@(_Z5pcalciiddPPfS0_S0_)
        /*0038*/ 	.word	0x0000001c


	//----- nvinfo : EIATTR_FRAME_SIZE
	.align		4
.L_9:
        /*003c*/ 	.byte	0x04, 0x11
        /*003e*/ 	.short	(.L_11 - .L_10)
	.align		4
.L_10:
        /*0040*/ 	.word	index@($__internal_1_$__cuda_sm20_div_rn_f64_full)
        /*0044*/ 	.word	0x00000000


	//----- nvinfo : EIATTR_FRAME_SIZE
	.align		4
.L_11:
        /*0048*/ 	.byte	0x04, 0x11
        /*004a*/ 	.short	(.L_13 - .L_12)
	.align		4
.L_12:
        /*004c*/ 	.word	index@(_Z5pcalciiddPPfS0_S0_)
        /*0050*/ 	.word	0x00000000


	//----- nvinfo : EIATTR_REGCOUNT
	.align		4
.L_13:
        /*0054*/ 	.byte	0x04, 0x2f
        /*0056*/ 	.short	(.L_15 - .L_14)
	.align		4
.L_14:
        /*0058*/ 	.word	index@(_Z6pboundiiPPf)
        /*005c*/ 	.word	0x00000010


	//----- nvinfo : EIATTR_FRAME_SIZE
	.align		4
.L_15:
        /*0060*/ 	.byte	0x04, 0x11
        /*0062*/ 	.short	(.L_17 - .L_16)
	.align		4
.L_16:
        /*0064*/ 	.word	index@(_Z6pboundiiPPf)
        /*0068*/ 	.word	0x00000000


	//----- nvinfo : EIATTR_REGCOUNT
	.align		4
.L_17:
        /*006c*/ 	.byte	0x04, 0x2f
        /*006e*/ 	.short	(.L_19 - .L_18)
	.align		4
.L_18:
        /*0070*/ 	.word	index@(_Z6uvcalciidddPPfS0_S0_S0_S0_dd)
        /*0074*/ 	.word	0x0000002e


	//----- nvinfo : EIATTR_FRAME_SIZE
	.align		4
.L_19:
        /*0078*/ 	.byte	0x04, 0x11
        /*007a*/ 	.short	(.L_21 - .L_20)
	.align		4
.L_20:
        /*007c*/ 	.word	index@($__internal_0_$__cuda_sm20_div_rn_f64_full)
        /*0080*/ 	.word	0x00000000


	//----- nvinfo : EIATTR_FRAME_SIZE
	.align		4
.L_21:
        /*0084*/ 	.byte	0x04, 0x11
        /*0086*/ 	.short	(.L_23 - .L_22)
	.align		4
.L_22:
        /*0088*/ 	.word	index@(_Z6uvcalciidddPPfS0_S0_S0_S0_dd)
        /*008c*/ 	.word	0x00000000


	//----- nvinfo : EIATTR_REGCOUNT
	.align		4
.L_23:
        /*0090*/ 	.byte	0x04, 0x2f
        /*0092*/ 	.short	(.L_25 - .L_24)
	.align		4
.L_24:
        /*0094*/ 	.word	index@(_Z7uvboundiiPPfS0_)
        /*0098*/ 	.word	0x00000016


	//----- nvinfo : EIATTR_FRAME_SIZE
	.align		4
.L_25:
        /*009c*/ 	.byte	0x04, 0x11
        /*009e*/ 	.short	(.L_27 - .L_26)
	.align		4
.L_26:
        /*00a0*/ 	.word	index@(_Z7uvboundiiPPfS0_)
        /*00a4*/ 	.word	0x00000000


	//----- nvinfo : EIATTR_MIN_STACK_SIZE
	.align		4
.L_27:
        /*00a8*/ 	.byte	0x04, 0x12
        /*00aa*/ 	.short	(.L_29 - .L_28)
	.align		4
.L_28:
        /*00ac*/ 	.word	index@(_Z7uvboundiiPPfS0_)
        /*00b0*/ 	.word	0x00000000


	//----- nvinfo : EIATTR_MIN_STACK_SIZE
	.align		4
.L_29:
        /*00b4*/ 	.byte	0x04, 0x12
        /*00b6*/ 	.short	(.L_31 - .L_30)
	.align		4
.L_30:
        /*00b8*/ 	.word	index@(_Z6uvcalciidddPPfS0_S0_S0_S0_dd)
        /*00bc*/ 	.word	0x00000000


	//----- nvinfo : EIATTR_MIN_STACK_SIZE
	.align		4
.L_31:
        /*00c0*/ 	.byte	0x04, 0x12
        /*00c2*/ 	.short	(.L_33 - .L_32)
	.align		4
.L_32:
        /*00c4*/ 	.word	index@(_Z6pboundiiPPf)
        /*00c8*/ 	.word	0x00000000


	//----- nvinfo : EIATTR_MIN_STACK_SIZE
	.align		4
.L_33:
        /*00cc*/ 	.byte	0x04, 0x12
        /*00ce*/ 	.short	(.L_35 - .L_34)
	.align		4
.L_34:
        /*00d0*/ 	.word	index@(_Z5pcalciiddPPfS0_S0_)
        /*00d4*/ 	.word	0x00000000


	//----- nvinfo : EIATTR_MIN_STACK_SIZE
	.align		4
.L_35:
        /*00d8*/ 	.byte	0x04, 0x12
        /*00da*/ 	.short	(.L_37 - .L_36)
	.align		4
.L_36:
        /*00dc*/ 	.word	index@(_Z5bcalciiddPPfS0_S0_dd)
        /*00e0*/ 	.word	0x00000000
.L_37:


//--------------------- .nv.compat                --------------------------
	.section	.nv.compat,"",@"SHT_CUDA_COMPAT_INFO"
	.align	4
        /*0000*/ 	.byte	0x02, 0x09, 0x00, 0x00, 0x02, 0x02, 0x01, 0x00, 0x02, 0x05, 0x05, 0x00, 0x03, 0x07, 0x01, 0x01
        /*0010*/ 	.byte	0x02, 0x03, 0x00, 0x00, 0x02, 0x06, 0x01, 0x00, 0x04, 0x0b, 0x08, 0x00, 0x01, 0x00, 0x00, 0x00
        /*0020*/ 	.byte	0x00, 0x00, 0x00, 0x00


//--------------------- .nv.info._Z7uvboundiiPPfS0_ --------------------------
	.section	.nv.info._Z7uvboundiiPPfS0_,"",@"SHT_CUDA_INFO"
	.sectionflags	@""
	.align	4


	//----- nvinfo : EIATTR_CUDA_API_VERSION
	.align		4
        /*0000*/ 	.byte	0x04, 0x37
        /*0002*/ 	.short	(.L_39 - .L_38)
.L_38:
        /*0004*/ 	.word	0x00000082


	//----- nvinfo : EIATTR_KPARAM_INFO
	.align		4
.L_39:
        /*0008*/ 	.byte	0x04, 0x17
        /*000a*/ 	.short	(.L_41 - .L_40)
.L_40:
        /*000c*/ 	.word	0x00000000
        /*0010*/ 	.short	0x0003
        /*0012*/ 	.short	0x0010
        /*0014*/ 	.byte	0x00, 0xf5, 0x21, 0x00


	//----- nvinfo : EIATTR_KPARAM_INFO
	.align		4
.L_41:
        /*0018*/ 	.byte	0x04, 0x17
        /*001a*/ 	.short	(.L_43 - .L_42)
.L_42:
        /*001c*/ 	.word	0x00000000
        /*0020*/ 	.short	0x0002
        /*0022*/ 	.short	0x0008
        /*0024*/ 	.byte	0x00, 0xf5, 0x21, 0x00


	//----- nvinfo : EIATTR_KPARAM_INFO
	.align		4
.L_43:
        /*0028*/ 	.byte	0x04, 0x17
        /*002a*/ 	.short	(.L_45 - .L_44)
.L_44:
        /*002c*/ 	.word	0x00000000
        /*0030*/ 	.short	0x0001
        /*0032*/ 	.short	0x0004
        /*0034*/ 	.byte	0x00, 0xf0, 0x11, 0x00


	//----- nvinfo : EIATTR_KPARAM_INFO
	.align		4
.L_45:
        /*0038*/ 	.byte	0x04, 0x17
        /*003a*/ 	.short	(.L_47 - .L_46)
.L_46:
        /*003c*/ 	.word	0x00000000
        /*0040*/ 	.short	0x0000
        /*0042*/ 	.short	0x0000
        /*0044*/ 	.byte	0x00, 0xf0, 0x11, 0x00


	//----- nvinfo : EIATTR_SPARSE_MMA_MASK
	.align		4
.L_47:
        /*0048*/ 	.byte	0x03, 0x50
        /*004a*/ 	.short	0x0000


	//----- nvinfo : EIATTR_MAXREG_COUNT
	.align		4
        /*004c*/ 	.byte	0x03, 0x1b
        /*004e*/ 	.short	0x00ff


	//----- nvinfo : EIATTR_MERCURY_ISA_VERSION
	.align		4
        /*0050*/ 	.byte	0x03, 0x5f
        /*0052*/ 	.short	0x0101


	//----- nvinfo : EIATTR_VRC_CTA_INIT_COUNT
	.align		4
        /*0054*/ 	.byte	0x02, 0x4a
	.zero		1
	.zero		1


	//----- nvinfo : EIATTR_EXIT_INSTR_OFFSETS
	.align		4
        /*0058*/ 	.byte	0x04, 0x1c
        /*005a*/ 	.short	(.L_49 - .L_48)


	//   ....[0]....
.L_48:
        /*005c*/ 	.word	0x00000210


	//   ....[1]....
        /*0060*/ 	.word	0x00000300


	//----- nvinfo : EIATTR_CRS_STACK_SIZE
	.align		4
.L_49:
        /*0064*/ 	.byte	0x04, 0x1e
        /*0066*/ 	.short	(.L_51 - .L_50)
.L_50:
        /*0068*/ 	.word	0x00000000


	//----- nvinfo : EIATTR_CBANK_PARAM_SIZE
	.align		4
.L_51:
        /*006c*/ 	.byte	0x03, 0x19
        /*006e*/ 	.short	0x0018


	//----- nvinfo : EIATTR_PARAM_CBANK
	.align		4
        /*0070*/ 	.byte	0x04, 0x0a
        /*0072*/ 	.short	(.L_53 - .L_52)
	.align		4
.L_52:
        /*0074*/ 	.word	index@(.nv.constant0._Z7uvboundiiPPfS0_)
        /*0078*/ 	.short	0x0380
        /*007a*/ 	.short	0x0018


	//----- nvinfo : EIATTR_SW_WAR
	.align		4
.L_53:
        /*007c*/ 	.byte	0x04, 0x36
        /*007e*/ 	.short	(.L_55 - .L_54)
.L_54:
        /*0080*/ 	.word	0x00000008
.L_55:


//--------------------- .nv.info._Z6uvcalciidddPPfS0_S0_S0_S0_dd --------------------------
	.section	.nv.info._Z6uvcalciidddPPfS0_S0_S0_S0_dd,"",@"SHT_CUDA_INFO"
	.sectionflags	@""
	.align	4


	//----- nvinfo : EIATTR_CUDA_API_VERSION
	.align		4
        /*0000*/ 	.byte	0x04, 0x37
        /*0002*/ 	.short	(.L_57 - .L_56)
.L_56:
        /*0004*/ 	.word	0x00000082


	//----- nvinfo : EIATTR_KPARAM_INFO
	.align		4
.L_57:
        /*0008*/ 	.byte	0x04, 0x17
        /*000a*/ 	.short	(.L_59 - .L_58)
.L_58:
        /*000c*/ 	.word	0x00000000
        /*0010*/ 	.short	0x000b
        /*0012*/ 	.short	0x0050
        /*0014*/ 	.byte	0x00, 0xf0, 0x21, 0x00


	//----- nvinfo : EIATTR_KPARAM_INFO
	.align		4
.L_59:
        /*0018*/ 	.byte	0x04, 0x17
        /*001a*/ 	.short	(.L_61 - .L_60)
.L_60:
        /*001c*/ 	.word	0x00000000
        /*0020*/ 	.short	0x000a
        /*0022*/ 	.short	0x0048
        /*0024*/ 	.byte	0x00, 0xf0, 0x21, 0x00


	//----- nvinfo : EIATTR_KPARAM_INFO
	.align		4
.L_61:
        /*0028*/ 	.byte	0x04, 0x17
        /*002a*/ 	.short	(.L_63 - .L_62)
.L_62:
        /*002c*/ 	.word	0x00000000
        /*0030*/ 	.short	0x0009
        /*0032*/ 	.short	0x0040
        /*0034*/ 	.byte	0x00, 0xf5, 0x21, 0x00


	//----- nvinfo : EIATTR_KPARAM_INFO
	.align		4
.L_63:
        /*0038*/ 	.byte	0x04, 0x17
        /*003a*/ 	.short	(.L_65 - .L_64)
.L_64:
        /*003c*/ 	.word	0x00000000
        /*0040*/ 	.short	0x0008
        /*0042*/ 	.short	0x0038
        /*0044*/ 	.byte	0x00, 0xf5, 0x21, 0x00


	//----- nvinfo : EIATTR_KPARAM_INFO
	.align		4
.L_65:
        /*0048*/ 	.byte	0x04, 0x17
        /*004a*/ 	.short	(.L_67 - .L_66)
.L_66:
        /*004c*/ 	.word	0x00000000
        /*0050*/ 	.short	0x0007
        /*0052*/ 	.short	0x0030
        /*0054*/ 	.byte	0x00, 0xf5, 0x21, 0x00


	//----- nvinfo : EIATTR_KPARAM_INFO
	.align		4
.L_67:
        /*0058*/ 	.byte	0x04, 0x17
        /*005a*/ 	.short	(.L_69 - .L_68)
.L_68:
        /*005c*/ 	.word	0x00000000
        /*0060*/ 	.short	0x0006
        /*0062*/ 	.short	0x0028
        /*0064*/ 	.byte	0x00, 0xf5, 0x21, 0x00


	//----- nvinfo : EIATTR_KPARAM_INFO
	.align		4
.L_69:
        /*0068*/ 	.byte	0x04, 0x17
        /*006a*/ 	.short	(.L_71 - .L_70)
.L_70:
        /*006c*/ 	.word	0x00000000
        /*0070*/ 	.short	0x0005
        /*0072*/ 	.short	0x0020
        /*0074*/ 	.byte	0x00, 0xf5, 0x21, 0x00


	//----- nvinfo : EIATTR_KPARAM_INFO
	.align		4
.L_71:
        /*0078*/ 	.byte	0x04, 0x17
        /*007a*/ 	.short	(.L_73 - .L_72)
.L_72:
        /*007c*/ 	.word	0x00000000
        /*0080*/ 	.short	0x0004
        /*0082*/ 	.short	0x0018
        /*0084*/ 	.byte	0x00, 0xf0, 0x21, 0x00


	//----- nvinfo : EIATTR_KPARAM_INFO
	.align		4
.L_73:
        /*0088*/ 	.byte	0x04, 0x17
        /*008a*/ 	.short	(.L_75 - .L_74)
.L_74:
        /*008c*/ 	.word	0x00000000
        /*0090*/ 	.short	0x0003
        /*0092*/ 	.short	0x0010
        /*0094*/ 	.byte	0x00, 0xf0, 0x21, 0x00


	//----- nvinfo : EIATTR_KPARAM_INFO
	.align		4
.L_75:
        /*0098*/ 	.byte	0x04, 0x17
        /*009a*/ 	.short	(.L_77 - .L_76)
.L_76:
        /*009c*/ 	.word	0x00000000
        /*00a0*/ 	.short	0x0002
        /*00a2*/ 	.short	0x0008
        /*00a4*/ 	.byte	0x00, 0xf0, 0x21, 0x00


	//----- nvinfo : EIATTR_KPARAM_INFO
	.align		4
.L_77:
        /*00a8*/ 	.byte	0x04, 0x17
        /*00aa*/ 	.short	(.L_79 - .L_78)
.L_78:
        /*00ac*/ 	.word	0x00000000
        /*00b0*/ 	.short	0x0001
        /*00b2*/ 	.short	0x0004
        /*00b4*/ 	.byte	0x00, 0xf0, 0x11, 0x00


	//----- nvinfo : EIATTR_KPARAM_INFO
	.align		4
.L_79:
        /*00b8*/ 	.byte	0x04, 0x17
        /*00ba*/ 	.short	(.L_81 - .L_80)
.L_80:
        /*00bc*/ 	.word	0x00000000
        /*00c0*/ 	.short	0x0000
        /*00c2*/ 	.short	0x0000
        /*00c4*/ 	.byte	0x00, 0xf0, 0x11, 0x00


	//----- nvinfo : EIATTR_SPARSE_MMA_MASK
	.align		4
.L_81:
        /*00c8*/ 	.byte	0x03, 0x50
        /*00ca*/ 	.short	0x0000


	//----- nvinfo : EIATTR_MAXREG_COUNT
	.align		4
        /*00cc*/ 	.byte	0x03, 0x1b
        /*00ce*/ 	.short	0x00ff


	//----- nvinfo : EIATTR_MERCURY_ISA_VERSION
	.align		4
        /*00d0*/ 	.byte	0x03, 0x5f
        /*00d2*/ 	.short	0x0101


	//----- nvinfo : EIATTR_VRC_CTA_INIT_COUNT
	.align		4
        /*00d4*/ 	.byte	0x02, 0x4a
	.zero		1
	.zero		1


	//----- nvinfo : EIATTR_EXIT_INSTR_OFFSETS
	.align		4
        /*00d8*/ 	.byte	0x04, 0x1c
        /*00da*/ 	.short	(.L_83 - .L_82)


	//   ....[0]....
.L_82:
        /*00dc*/ 	.word	0x00000100


	//   ....[1]....
        /*00e0*/ 	.word	0x000016a0


	//----- nvinfo : EIATTR_CRS_STACK_SIZE
	.align		4
.L_83:
        /*00e4*/ 	.byte	0x04, 0x1e
        /*00e6*/ 	.short	(.L_85 - .L_84)
.L_84:
        /*00e8*/ 	.word	0x00000000


	//----- nvinfo : EIATTR_CBANK_PARAM_SIZE
	.align		4
.L_85:
        /*00ec*/ 	.byte	0x03, 0x19
        /*00ee*/ 	.short	0x0058


	//----- nvinfo : EIATTR_PARAM_CBANK
	.align		4
        /*00f0*/ 	.byte	0x04, 0x0a
        /*00f2*/ 	.short	(.L_87 - .L_86)
	.align		4
.L_86:
        /*00f4*/ 	.word	index@(.nv.constant0._Z6uvcalciidddPPfS0_S0_S0_S0_dd)
        /*00f8*/ 	.short	0x0380
        /*00fa*/ 	.short	0x0058


	//----- nvinfo : EIATTR_SW_WAR
	.align		4
.L_87:
        /*00fc*/ 	.byte	0x04, 0x36
        /*00fe*/ 	.short	(.L_89 - .L_88)
.L_88:
        /*0100*/ 	.word	0x00000008
.L_89:


//--------------------- .nv.info._Z6pboundiiPPf   --------------------------
	.section	.nv.info._Z6pboundiiPPf,"",@"SHT_CUDA_INFO"
	.sectionflags	@""
	.align	4


	//----- nvinfo : EIATTR_CUDA_API_VERSION
	.align		4
        /*0000*/ 	.byte	0x04, 0x37
        /*0002*/ 	.short	(.L_91 - .L_90)
.L_90:
        /*0004*/ 	.word	0x00000082


	//----- nvinfo : EIATTR_KPARAM_INFO
	.align		4
.L_91:
        /*0008*/ 	.byte	0x04, 0x17
        /*000a*/ 	.short	(.L_93 - .L_92)
.L_92:
        /*000c*/ 	.word	0x00000000
        /*0010*/ 	.short	0x0002
        /*0012*/ 	.short	0x0008
        /*0014*/ 	.byte	0x00, 0xf5, 0x21, 0x00


	//----- nvinfo : EIATTR_KPARAM_INFO
	.align		4
.L_93:
        /*0018*/ 	.byte	0x04, 0x17
        /*001a*/ 	.short	(.L_95 - .L_94)
.L_94:
        /*001c*/ 	.word	0x00000000
        /*0020*/ 	.short	0x0001
        /*0022*/ 	.short	0x0004
        /*0024*/ 	.byte	0x00, 0xf0, 0x11, 0x00


	//----- nvinfo : EIATTR_KPARAM_INFO
	.align		4
.L_95:
        /*0028*/ 	.byte	0x04, 0x17
        /*002a*/ 	.short	(.L_97 - .L_96)
.L_96:
        /*002c*/ 	.word	0x00000000
        /*0030*/ 	.short	0x0000
        /*0032*/ 	.short	0x0000
        /*0034*/ 	.byte	0x00, 0xf0, 0x11, 0x00


	//----- nvinfo : EIATTR_SPARSE_MMA_MASK
	.align		4
.L_97:
        /*0038*/ 	.byte	0x03, 0x50
        /*003a*/ 	.short	0x0000


	//----- nvinfo : EIATTR_MAXREG_COUNT
	.align		4
        /*003c*/ 	.byte	0x03, 0x1b
        /*003e*/ 	.short	0x00ff


	//----- nvinfo : EIATTR_MERCURY_ISA_VERSION
	.align		4
        /*0040*/ 	.byte	0x03, 0x5f
        /*0042*/ 	.short	0x0101


	//----- nvinfo : EIATTR_VRC_CTA_INIT_COUNT
	.align		4
        /*0044*/ 	.byte	0x02, 0x4a
	.zero		1
	.zero		1


	//----- nvinfo : EIATTR_EXIT_INSTR_OFFSETS
	.align		4
        /*0048*/ 	.byte	0x04, 0x1c
        /*004a*/ 	.short	(.L_99 - .L_98)


	//   ....[0]....
.L_98:
        /*004c*/ 	.word	0x000001a0


	//   ....[1]....
        /*0050*/ 	.word	0x00000240


	//----- nvinfo : EIATTR_CRS_STACK_SIZE
	.align		4
.L_99:
        /*0054*/ 	.byte	0x04, 0x1e
        /*0056*/ 	.short	(.L_101 - .L_100)
.L_100:
        /*0058*/ 	.word	0x00000000


	//----- nvinfo : EIATTR_CBANK_PARAM_SIZE
	.align		4
.L_101:
        /*005c*/ 	.byte	0x03, 0x19
        /*005e*/ 	.short	0x0010


	//----- nvinfo : EIATTR_PARAM_CBANK
	.align		4
        /*0060*/ 	.byte	0x04, 0x0a
        /*0062*/ 	.short	(.L_103 - .L_102)
	.align		4
.L_102:
        /*0064*/ 	.word	index@(.nv.constant0._Z6pboundiiPPf)
        /*0068*/ 	.short	0x0380
        /*006a*/ 	.short	0x0010


	//----- nvinfo : EIATTR_SW_WAR
	.align		4
.L_103:
        /*006c*/ 	.byte	0x04, 0x36
        /*006e*/ 	.short	(.L_105 - .L_104)
.L_104:
        /*0070*/ 	.word	0x00000008
.L_105:


//--------------------- .nv.info._Z5pcalciiddPPfS0_S0_ --------------------------
	.section	.nv.info._Z5pcalciiddPPfS0_S0_,"",@"SHT_CUDA_INFO"
	.sectionflags	@""
	.align	4


	//----- nvinfo : EIATTR_CUDA_API_VERSION
	.align		4
        /*0000*/ 	.byte	0x04, 0x37
        /*0002*/ 	.short	(.L_107 - .L_106)
.L_106:
        /*0004*/ 	.word	0x00000082


	//----- nvinfo : EIATTR_KPARAM_INFO
	.align		4
.L_107:
        /*0008*/ 	.byte	0x04, 0x17
        /*000a*/ 	.short	(.L_109 - .L_108)
.L_108:
        /*000c*/ 	.word	0x00000000
        /*0010*/ 	.short	0x0006
        /*0012*/ 	.short	0x0028
        /*0014*/ 	.byte	0x00, 0xf5, 0x21, 0x00


	//----- nvinfo : EIATTR_KPARAM_INFO
	.align		4
.L_109:
        /*0018*/ 	.byte	0x04, 0x17
        /*001a*/ 	.short	(.L_111 - .L_110)
.L_110:
        /*001c*/ 	.word	0x00000000
        /*0020*/ 	.short	0x0005
        /*0022*/ 	.short	0x0020
        /*0024*/ 	.byte	0x00, 0xf5, 0x21, 0x00


	//----- nvinfo : EIATTR_KPARAM_INFO
	.align		4
.L_111:
        /*0028*/ 	.byte	0x04, 0x17
        /*002a*/ 	.short	(.L_113 - .L_112)
.L_112:
        /*002c*/ 	.word	0x00000000
        /*0030*/ 	.short	0x0004
        /*0032*/ 	.short	0x0018
        /*0034*/ 	.byte	0x00, 0xf5, 0x21, 0x00


	//----- nvinfo : EIATTR_KPARAM_INFO
	.align		4
.L_113:
        /*0038*/ 	.byte	0x04, 0x17
        /*003a*/ 	.short	(.L_115 - .L_114)
.L_114:
        /*003c*/ 	.word	0x00000000
        /*0040*/ 	.short	0x0003
        /*0042*/ 	.short	0x0010
        /*0044*/ 	.byte	0x00, 0xf0, 0x21, 0x00


	//----- nvinfo : EIATTR_KPARAM_INFO
	.align		4
.L_115:
        /*0048*/ 	.byte	0x04, 0x17
        /*004a*/ 	.short	(.L_117 - .L_116)
.L_116:
        /*004c*/ 	.word	0x00000000
        /*0050*/ 	.short	0x0002
        /*0052*/ 	.short	0x0008
        /*0054*/ 	.byte	0x00, 0xf0, 0x21, 0x00


	//----- nvinfo : EIATTR_KPARAM_INFO
	.align		4
.L_117:
        /*0058*/ 	.byte	0x04, 0x17
        /*005a*/ 	.short	(.L_119 - .L_118)
.L_118:
        /*005c*/ 	.word	0x00000000
        /*0060*/ 	.short	0x0001
        /*0062*/ 	.short	0x0004
        /*0064*/ 	.byte	0x00, 0xf0, 0x11, 0x00


	//----- nvinfo : EIATTR_KPARAM_INFO
	.align		4
.L_119:
        /*0068*/ 	.byte	0x04, 0x17
        /*006a*/ 	.short	(.L_121 - .L_120)
.L_120:
        /*006c*/ 	.word	0x00000000
        /*0070*/ 	.short	0x0000
        /*0072*/ 	.short	0x0000
        /*0074*/ 	.byte	0x00, 0xf0, 0x11, 0x00


	//----- nvinfo : EIATTR_SPARSE_MMA_MASK
	.align		4
.L_121:
        /*0078*/ 	.byte	0x03, 0x50
        /*007a*/ 	.short	0x0000


	//----- nvinfo : EIATTR_MAXREG_COUNT
	.align		4
        /*007c*/ 	.byte	0x03, 0x1b
        /*007e*/ 	.short	0x00ff


	//----- nvinfo : EIATTR_MERCURY_ISA_VERSION
	.align		4
        /*0080*/ 	.byte	0x03, 0x5f
        /*0082*/ 	.short	0x0101


	//----- nvinfo : EIATTR_VRC_CTA_INIT_COUNT
	.align		4
        /*0084*/ 	.byte	0x02, 0x4a
	.zero		1
	.zero		1


	//----- nvinfo : EIATTR_EXIT_INSTR_OFFSETS
	.align		4
        /*0088*/ 	.byte	0x04, 0x1c
        /*008a*/ 	.short	(.L_123 - .L_122)


	//   ....[0]....
.L_122:
        /*008c*/ 	.word	0x00000100


	//   ....[1]....
        /*0090*/ 	.word	0x00000500


	//----- nvinfo : EIATTR_CRS_STACK_SIZE
	.align		4
.L_123:
        /*0094*/ 	.byte	0x04, 0x1e
        /*0096*/ 	.short	(.L_125 - .L_124)
.L_124:
        /*0098*/ 	.word	0x00000000


	//----- nvinfo : EIATTR_CBANK_PARAM_SIZE
	.align		4
.L_125:
        /*009c*/ 	.byte	0x03, 0x19
        /*009e*/ 	.short	0x0030


	//----- nvinfo : EIATTR_PARAM_CBANK
	.align		4
        /*00a0*/ 	.byte	0x04, 0x0a
        /*00a2*/ 	.short	(.L_127 - .L_126)
	.align		4
.L_126:
        /*00a4*/ 	.word	index@(.nv.constant0._Z5pcalciiddPPfS0_S0_)
        /*00a8*/ 	.short	0x0380
        /*00aa*/ 	.short	0x0030


	//----- nvinfo : EIATTR_SW_WAR
	.align		4
.L_127:
        /*00ac*/ 	.byte	0x04, 0x36
        /*00ae*/ 	.short	(.L_129 - .L_128)
.L_128:
        /*00b0*/ 	.word	0x00000008
.L_129:


//--------------------- .nv.info._Z5bcalciiddPPfS0_S0_dd --------------------------
	.section	.nv.info._Z5bcalciiddPPfS0_S0_dd,"",@"SHT_CUDA_INFO"
	.sectionflags	@""
	.align	4


	//----- nvinfo : EIATTR_CUDA_API_VERSION
	.align		4
        /*0000*/ 	.byte	0x04, 0x37
        /*0002*/ 	.short	(.L_131 - .L_130)
.L_130:
        /*0004*/ 	.word	0x00000082


	//----- nvinfo : EIATTR_KPARAM_INFO
	.align		4
.L_131:
        /*0008*/ 	.byte	0x04, 0x17
        /*000a*/ 	.short	(.L_133 - .L_132)
.L_132:
        /*000c*/ 	.word	0x00000000
        /*0010*/ 	.short	0x0008
        /*0012*/ 	.short	0x0038
        /*0014*/ 	.byte	0x00, 0xf0, 0x21, 0x00


	//----- nvinfo : EIATTR_KPARAM_INFO
	.align		4
.L_133:
        /*0018*/ 	.byte	0x04, 0x17
        /*001a*/ 	.short	(.L_135 - .L_134)
.L_134:
        /*001c*/ 	.word	0x00000000
        /*0020*/ 	.short	0x0007
        /*0022*/ 	.short	0x0030
        /*0024*/ 	.byte	0x00, 0xf0, 0x21, 0x00


	//----- nvinfo : EIATTR_KPARAM_INFO
	.align		4
.L_135:
        /*0028*/ 	.byte	0x04, 0x17
        /*002a*/ 	.short	(.L_137 - .L_136)
.L_136:
        /*002c*/ 	.word	0x00000000
        /*0030*/ 	.short	0x0006
        /*0032*/ 	.short	0x0028
        /*0034*/ 	.byte	0x00, 0xf5, 0x21, 0x00


	//----- nvinfo : EIATTR_KPARAM_INFO
	.align		4
.L_137:
        /*0038*/ 	.byte	0x04, 0x17
        /*003a*/ 	.short	(.L_139 - .L_138)
.L_138:
        /*003c*/ 	.word	0x00000000
        /*0040*/ 	.short	0x0005
        /*0042*/ 	.short	0x0020
        /*0044*/ 	.byte	0x00, 0xf5, 0x21, 0x00


	//----- nvinfo : EIATTR_KPARAM_INFO
	.align		4
.L_139:
        /*0048*/ 	.byte	0x04, 0x17
        /*004a*/ 	.short	(.L_141 - .L_140)
.L_140:
        /*004c*/ 	.word	0x00000000
        /*0050*/ 	.short	0x0004
        /*0052*/ 	.short	0x0018
        /*0054*/ 	.byte	0x00, 0xf5, 0x21, 0x00


	//----- nvinfo : EIATTR_KPARAM_INFO
	.align		4
.L_141:
        /*0058*/ 	.byte	0x04, 0x17
        /*005a*/ 	.short	(.L_143 - .L_142)
.L_142:
        /*005c*/ 	.word	0x00000000
        /*0060*/ 	.short	0x0003
        /*0062*/ 	.short	0x0010
        /*0064*/ 	.byte	0x00, 0xf0, 0x21, 0x00


	//----- nvinfo : EIATTR_KPARAM_INFO
	.align		4
.L_143:
        /*0068*/ 	.byte	0x04, 0x17
        /*006a*/ 	.short	(.L_145 - .L_144)
.L_144:
        /*006c*/ 	.word	0x00000000
        /*0070*/ 	.short	0x0002
        /*0072*/ 	.short	0x0008
        /*0074*/ 	.byte	0x00, 0xf0, 0x21, 0x00


	//----- nvinfo : EIATTR_KPARAM_INFO
	.align		4
.L_145:
        /*0078*/ 	.byte	0x04, 0x17
        /*007a*/ 	.short	(.L_147 - .L_146)
.L_146:
        /*007c*/ 	.word	0x00000000
        /*0080*/ 	.short	0x0001
        /*0082*/ 	.short	0x0004
        /*0084*/ 	.byte	0x00, 0xf0, 0x11, 0x00


	//----- nvinfo : EIATTR_KPARAM_INFO
	.align		4
.L_147:
        /*0088*/ 	.byte	0x04, 0x17
        /*008a*/ 	.short	(.L_149 - .L_148)
.L_148:
        /*008c*/ 	.word	0x00000000
        /*0090*/ 	.short	0x0000
        /*0092*/ 	.short	0x0000
        /*0094*/ 	.byte	0x00, 0xf0, 0x11, 0x00


	//----- nvinfo : EIATTR_SPARSE_MMA_MASK
	.align		4
.L_149:
        /*0098*/ 	.byte	0x03, 0x50
        /*009a*/ 	.short	0x0000


	//----- nvinfo : EIATTR_MAXREG_COUNT
	.align		4
        /*009c*/ 	.byte	0x03, 0x1b
        /*009e*/ 	.short	0x00ff


	//----- nvinfo : EIATTR_MERCURY_ISA_VERSION
	.align		4
        /*00a0*/ 	.byte	0x03, 0x5f
        /*00a2*/ 	.short	0x0101


	//----- nvinfo : EIATTR_VRC_CTA_INIT_COUNT
	.align		4
        /*00a4*/ 	.byte	0x02, 0x4a
	.zero		1
	.zero		1


	//----- nvinfo : EIATTR_EXIT_INSTR_OFFSETS
	.align		4
        /*00a8*/ 	.byte	0x04, 0x1c
        /*00aa*/ 	.short	(.L_151 - .L_150)


	//   ....[0]....
.L_150:
        /*00ac*/ 	.word	0x00000100


	//   ....[1]....
        /*00b0*/ 	.word	0x00000b40


	//----- nvinfo : EIATTR_CRS_STACK_SIZE
	.align		4
.L_151:
        /*00b4*/ 	.byte	0x04, 0x1e
        /*00b6*/ 	.short	(.L_153 - .L_152)
.L_152:
        /*00b8*/ 	.word	0x00000000


	//----- nvinfo : EIATTR_CBANK_PARAM_SIZE
	.align		4
.L_153:
        /*00bc*/ 	.byte	0x03, 0x19
        /*00be*/ 	.short	0x0040


	//----- nvinfo : EIATTR_PARAM_CBANK
	.align		4
        /*00c0*/ 	.byte	0x04, 0x0a
        /*00c2*/ 	.short	(.L_155 - .L_154)
	.align		4
.L_154:
        /*00c4*/ 	.word	index@(.nv.constant0._Z5bcalciiddPPfS0_S0_dd)
        /*00c8*/ 	.short	0x0380
        /*00ca*/ 	.short	0x0040


	//----- nvinfo : EIATTR_SW_WAR
	.align		4
.L_155:
        /*00cc*/ 	.byte	0x04, 0x36
        /*00ce*/ 	.short	(.L_157 - .L_156)
.L_156:
        /*00d0*/ 	.word	0x00000008
.L_157:


//--------------------- .nv.callgraph             --------------------------
	.section	.nv.callgraph,"",@"SHT_CUDA_CALLGRAPH"
	.align	4
	.sectionentsize	8
	.align		4
        /*0000*/ 	.word	0x00000000
	.align		4
        /*0004*/ 	.word	0xffffffff
	.align		4
        /*0008*/ 	.word	0x00000000
	.align		4
        /*000c*/ 	.word	0xfffffffe
	.align		4
        /*0010*/ 	.word	0x00000000
	.align		4
        /*0014*/ 	.word	0xfffffffd
	.align		4
        /*0018*/ 	.word	0x00000000
	.align		4
        /*001c*/ 	.word	0xfffffffc


//--------------------- .text._Z7uvboundiiPPfS0_  --------------------------
	.section	.text._Z7uvboundiiPPfS0_,"ax",@progbits
	.align	128
        .global         _Z7uvboundiiPPfS0_
        .type           _Z7uvboundiiPPfS0_,@function
        .size           _Z7uvboundiiPPfS0_,(.L_x_57 - _Z7uvboundiiPPfS0_)
        .other          _Z7uvboundiiPPfS0_,@"STO_CUDA_ENTRY STV_DEFAULT"
_Z7uvboundiiPPfS0_:
.text._Z7uvboundiiPPfS0_:
[----:B------:R-:W-:Y:S01]  /*0000*/  LDC R1, c[0x0][0x37c] ;  /* 0x0000df00ff017b82 */ /* 0x000fe20000000800 */
[----:B------:R-:W0:Y:S07]  /*0010*/  S2R R2, SR_TID.X ;  /* 0x0000000000027919 */ /* 0x000e2e0000002100 */
[----:B------:R-:W0:Y:S01]  /*0020*/  S2UR UR4, SR_CTAID.X ;  /* 0x00000000000479c3 */ /* 0x000e220000002500 */
[----:B------:R-:W-:Y:S07]  /*0030*/  BSSY.RECONVERGENT B0, `(.L_x_0) ;  /* 0x000001b000007945 */ /* 0x000fee0003800200 */
[----:B------:R-:W0:Y:S08]  /*0040*/  LDC R3, c[0x0][0x360] ;  /* 0x0000d800ff037b82 */ /* 0x000e300000000800 */
[----:B------:R-:W1:Y:S01]  /*0050*/  LDC R0, c[0x0][0x380] ;  /* 0x0000e000ff007b82 */ /* 0x000e620000000800 */
[----:B0-----:R-:W-:Y:S01]  /*0060*/  IMAD R3, R3, UR4, R2 ;  /* 0x0000000403037c24 */ /* 0x001fe2000f8e0202 */
[----:B------:R-:W0:Y:S04]  /*0070*/  LDCU.64 UR4, c[0x0][0x358] ;  /* 0x00006b00ff0477ac */ /* 0x000e280008000a00 */
[----:B-1----:R-:W-:-:S13]  /*0080*/  ISETP.GE.AND P0, PT, R3, R0, PT ;  /* 0x000000000300720c */ /* 0x002fda0003f06270 */
[----:B0-----:R-:W-:Y:S05]  /*0090*/  @P0 BRA `(.L_x_1) ;  /* 0x0000000000500947 */ /* 0x001fea0003800000 */
[----:B------:R-:W0:Y:S08]  /*00a0*/  LDC.64 R4, c[0x0][0x388] ;  /* 0x0000e200ff047b82 */ /* 0x000e300000000a00 */
[----:B------:R-:W1:Y:S08]  /*00b0*/  LDC R17, c[0x0][0x384] ;  /* 0x0000e100ff117b82 */ /* 0x000e700000000800 */
[----:B------:R-:W1:Y:S01]  /*00c0*/  LDC.64 R8, c[0x0][0x388] ;  /* 0x0000e200ff087b82 */ /* 0x000e620000000a00 */
[----:B0-----:R-:W2:Y:S07]  /*00d0*/  LDG.E.64 R4, desc[UR4][R4.64] ;  /* 0x0000000404047981 */ /* 0x001eae000c1e1b00 */
[----:B------:R-:W0:Y:S01]  /*00e0*/  LDC.64 R12, c[0x0][0x390] ;  /* 0x0000e400ff0c7b82 */ /* 0x000e220000000a00 */
[----:B------:R-:W-:-:S07]  /*00f0*/  HFMA2 R19, -RZ, RZ, 1.875, 0 ;  /* 0x3f800000ff137431 */ /* 0x000fce00000001ff */
[----:B------:R-:W3:Y:S01]  /*0100*/  LDC.64 R14, c[0x0][0x390] ;  /* 0x0000e400ff0e7b82 */ /* 0x000ee20000000a00 */
[----:B-1----:R-:W-:-:S04]  /*0110*/  IMAD.WIDE R8, R17, 0x8, R8 ;  /* 0x0000000811087825 */ /* 0x002fc800078e0208 */
[----:B--2---:R-:W-:-:S05]  /*0120*/  IMAD.WIDE R6, R3, 0x4, R4 ;  /* 0x0000000403067825 */ /* 0x004fca00078e0204 */
[----:B------:R1:W-:Y:S04]  /*0130*/  STG.E desc[UR4][R6.64], RZ ;  /* 0x000000ff06007986 */ /* 0x0003e8000c101904 */
[----:B------:R-:W2:Y:S02]  /*0140*/  LDG.E.64 R8, desc[UR4][R8.64+-0x8] ;  /* 0xfffff80408087981 */ /* 0x000ea4000c1e1b00 */
[----:B--2---:R-:W-:-:S05]  /*0150*/  IMAD.WIDE R10, R3, 0x4, R8 ;  /* 0x00000004030a7825 */ /* 0x004fca00078e0208 */
[----:B------:R2:W-:Y:S04]  /*0160*/  STG.E desc[UR4][R10.64], R19 ;  /* 0x000000130a007986 */ /* 0x0005e8000c101904 */
[----:B0-----:R-:W4:Y:S01]  /*0170*/  LDG.E.64 R12, desc[UR4][R12.64] ;  /* 0x000000040c0c7981 */ /* 0x001f22000c1e1b00 */
[----:B---3--:R-:W-:-:S04]  /*0180*/  IMAD.WIDE R14, R17, 0x8, R14 ;  /* 0x00000008110e7825 */ /* 0x008fc800078e020e */
[----:B----4-:R-:W-:-:S05]  /*0190*/  IMAD.WIDE R4, R3, 0x4, R12 ;  /* 0x0000000403047825 */ /* 0x010fca00078e020c */
[----:B------:R2:W-:Y:S04]  /*01a0*/  STG.E desc[UR4][R4.64], RZ ;  /* 0x000000ff04007986 */ /* 0x0005e8000c101904 */
[----:B------:R-:W1:Y:S02]  /*01b0*/  LDG.E.64 R14, desc[UR4][R14.64+-0x8] ;  /* 0xfffff8040e0e7981 */ /* 0x000e64000c1e1b00 */
[----:B-1----:R-:W-:-:S05]  /*01c0*/  IMAD.WIDE R6, R3, 0x4, R14 ;  /* 0x0000000403067825 */ /* 0x002fca00078e020e */
[----:B------:R2:W-:Y:S02]  /*01d0*/  STG.E desc[UR4][R6.64], RZ ;  /* 0x000000ff06007986 */ /* 0x0005e4000c101904 */
.L_x_1:
[----:B------:R-:W-:Y:S05]  /*01e0*/  BSYNC.RECONVERGENT B0 ;  /* 0x0000000000007941 */ /* 0x000fea0003800200 */
.L_x_0:
[----:B------:R-:W0:Y:S02]  /*01f0*/  LDCU UR6, c[0x0][0x384] ;  /* 0x00007080ff0677ac */ /* 0x000e240008000800 */
[----:B0-----:R-:W-:-:S13]  /*0200*/  ISETP.GE.AND P0, PT, R3, UR6, PT ;  /* 0x0000000603007c0c */ /* 0x001fda000bf06270 */
[----:B------:R-:W-:Y:S05]  /*0210*/  @P0 EXIT ;  /* 0x000000000000094d */ /* 0x000fea0003800000 */
[----:B--2---:R-:W0:Y:S08]  /*0220*/  LDC.64 R4, c[0x0][0x388] ;  /* 0x0000e200ff047b82 */ /* 0x004e300000000a00 */
[----:B------:R-:W1:Y:S01]  /*0230*/  LDC.64 R10, c[0x0][0x390] ;  /* 0x0000e400ff0a7b82 */ /* 0x000e620000000a00 */
[----:B0-----:R-:W-:-:S05]  /*0240*/  IMAD.WIDE R4, R3, 0x8, R4 ;  /* 0x0000000803047825 */ /* 0x001fca00078e0204 */
[----:B------:R-:W2:Y:S04]  /*0250*/  LDG.E.64 R6, desc[UR4][R4.64] ;  /* 0x0000000404067981 */ /* 0x000ea8000c1e1b00 */
[----:B--2---:R-:W-:Y:S04]  /*0260*/  STG.E desc[UR4][R6.64], RZ ;  /* 0x000000ff06007986 */ /* 0x004fe8000c101904 */
[----:B------:R-:W2:Y:S01]  /*0270*/  LDG.E.64 R8, desc[UR4][R4.64] ;  /* 0x0000000404087981 */ /* 0x000ea2000c1e1b00 */
[----:B-1----:R-:W-:-:S04]  /*0280*/  IMAD.WIDE R2, R3, 0x8, R10 ;  /* 0x0000000803027825 */ /* 0x002fc800078e020a */
[----:B--2---:R-:W-:-:S05]  /*0290*/  IMAD.WIDE R8, R0, 0x4, R8 ;  /* 0x0000000400087825 */ /* 0x004fca00078e0208 */
[----:B------:R-:W-:Y:S04]  /*02a0*/  STG.E desc[UR4][R8.64+-0x4], RZ ;  /* 0xfffffcff08007986 */ /* 0x000fe8000c101904 */
[----:B------:R-:W2:Y:S04]  /*02b0*/  LDG.E.64 R10, desc[UR4][R2.64] ;  /* 0x00000004020a7981 */ /* 0x000ea8000c1e1b00 */
[----:B--2---:R-:W-:Y:S04]  /*02c0*/  STG.E desc[UR4][R10.64], RZ ;  /* 0x000000ff0a007986 */ /* 0x004fe8000c101904 */
[----:B------:R-:W2:Y:S02]  /*02d0*/  LDG.E.64 R12, desc[UR4][R2.64] ;  /* 0x00000004020c7981 */ /* 0x000ea4000c1e1b00 */
[----:B--2---:R-:W-:-:S05]  /*02e0*/  IMAD.WIDE R12, R0, 0x4, R12 ;  /* 0x00000004000c7825 */ /* 0x004fca00078e020c */
[----:B------:R-:W-:Y:S01]  /*02f0*/  STG.E desc[UR4][R12.64+-0x4], RZ ;  /* 0xfffffcff0c007986 */ /* 0x000fe2000c101904 */
[----:B------:R-:W-:Y:S05]  /*0300*/  EXIT ;  /* 0x000000000000794d */ /* 0x000fea0003800000 */
.L_x_2:
[----:B------:R-:W-:-:S00]  /*0310*/  BRA `(.L_x_2) ;  /* 0xfffffffc00fc7947 */ /* 0x000fc0000383ffff */
[----:B------:R-:W-:-:S00]  /*0320*/  NOP ;  /* 0x0000000000007918 */ /* 0x000fc00000000000 */
        /* <DEDUP_REMOVED lines=13> */
.L_x_57:


//--------------------- .text._Z6uvcalciidddPPfS0_S0_S0_S0_dd --------------------------
	.section	.text._Z6uvcalciidddPPfS0_S0_S0_S0_dd,"ax",@progbits
	.align	128
        .global         _Z6uvcalciidddPPfS0_S0_S0_S0_dd
        .type           _Z6uvcalciidddPPfS0_S0_S0_S0_dd,@function
        .size           _Z6uvcalciidddPPfS0_S0_S0_S0_dd,(.L_x_53 - _Z6uvcalciidddPPfS0_S0_S0_S0_dd)
        .other          _Z6uvcalciidddPPfS0_S0_S0_S0_dd,@"STO_CUDA_ENTRY STV_DEFAULT"
_Z6uvcalciidddPPfS0_S0_S0_S0_dd:
.text._Z6uvcalciidddPPfS0_S0_S0_S0_dd:
[----:B------:R-:W-:Y:S01]  /*0000*/  LDC R1, c[0x0][0x37c] ;  /* 0x0000df00ff017b82 */ /* 0x000fe20000000800 */
[----:B------:R-:W0:Y:S07]  /*0010*/  S2R R3, SR_TID.X ;  /* 0x0000000000037919 */ /* 0x000e2e0000002100 */
[----:B------:R-:W0:Y:S01]  /*0020*/  S2UR UR6, SR_CTAID.X ;  /* 0x00000000000679c3 */ /* 0x000e220000002500 */
[----:B------:R-:W1:Y:S01]  /*0030*/  LDCU.64 UR4, c[0x0][0x380] ;  /* 0x00007000ff0477ac */ /* 0x000e620008000a00 */
[----:B------:R-:W2:Y:S06]  /*0040*/  S2R R0, SR_TID.Y ;  /* 0x0000000000007919 */ /* 0x000eac0000002200 */
[----:B------:R-:W0:Y:S08]  /*0050*/  LDC R8, c[0x0][0x360] ;  /* 0x0000d800ff087b82 */ /* 0x000e300000000800 */
[----:B------:R-:W2:Y:S01]  /*0060*/  S2UR UR7, SR_CTAID.Y ;  /* 0x00000000000779c3 */ /* 0x000ea20000002600 */
[----:B-1----:R-:W-:-:S07]  /*0070*/  UIADD3 UR4, UPT, UPT, UR4, -0x1, URZ ;  /* 0xffffffff04047890 */ /* 0x002fce000fffe0ff */
[----:B------:R-:W2:Y:S01]  /*0080*/  LDC R9, c[0x0][0x364] ;  /* 0x0000d900ff097b82 */ /* 0x000ea20000000800 */
[----:B0-----:R-:W-:-:S05]  /*0090*/  IMAD R8, R8, UR6, R3 ;  /* 0x0000000608087c24 */ /* 0x001fca000f8e0203 */
[----:B------:R-:W-:Y:S01]  /*00a0*/  ISETP.GE.AND P0, PT, R8, UR4, PT ;  /* 0x0000000408007c0c */ /* 0x000fe2000bf06270 */
[----:B------:R-:W-:-:S03]  /*00b0*/  UIADD3 UR4, UPT, UPT, UR5, -0x1, URZ ;  /* 0xffffffff05047890 */ /* 0x000fc6000fffe0ff */
[----:B------:R-:W-:Y:S01]  /*00c0*/  ISETP.LT.OR P0, PT, R8, 0x1, P0 ;  /* 0x000000010800780c */ /* 0x000fe20000701670 */
[----:B--2---:R-:W-:-:S05]  /*00d0*/  IMAD R9, R9, UR7, R0 ;  /* 0x0000000709097c24 */ /* 0x004fca000f8e0200 */
[----:B------:R-:W-:-:S04]  /*00e0*/  ISETP.EQ.OR P0, PT, R9, RZ, P0 ;  /* 0x000000ff0900720c */ /* 0x000fc80000702670 */
[----:B------:R-:W-:-:S13]  /*00f0*/  ISETP.GE.OR P0, PT, R9, UR4, P0 ;  /* 0x0000000409007c0c */ /* 0x000fda0008706670 */
[----:B------:R-:W-:Y:S05]  /*0100*/  @P0 EXIT ;  /* 0x000000000000094d */ /* 0x000fea0003800000 */
[----:B------:R-:W0:Y:S01]  /*0110*/  LDC.64 R20, c[0x0][0x3b8] ;  /* 0x0000ee00ff147b82 */ /* 0x000e220000000a00 */
[----:B------:R-:W1:Y:S01]  /*0120*/  LDCU.64 UR4, c[0x0][0x358] ;  /* 0x00006b00ff0477ac */ /* 0x000e620008000a00 */
[----:B------:R-:W2:Y:S06]  /*0130*/  LDCU UR8, c[0x0][0x38c] ;  /* 0x00007180ff0877ac */ /* 0x000eac0008000800 */
[----:B------:R-:W3:Y:S01]  /*0140*/  LDC.64 R14, c[0x0][0x388] ;  /* 0x0000e200ff0e7b82 */ /* 0x000ee20000000a00 */
[----:B------:R-:W-:Y:S01]  /*0150*/  IMAD.MOV.U32 R2, RZ, RZ, 0x1 ;  /* 0x00000001ff027424 */ /* 0x000fe200078e00ff */
[----:B------:R-:W4:Y:S01]  /*0160*/  LDCU.64 UR6, c[0x0][0x398] ;  /* 0x00007300ff0677ac */ /* 0x000f220008000a00 */
[----:B0-----:R-:W-:-:S05]  /*0170*/  IMAD.WIDE.U32 R20, R9, 0x8, R20 ;  /* 0x0000000809147825 */ /* 0x001fca00078e0014 */
[----:B-1----:R-:W5:Y:S01]  /*0180*/  LDG.E.64 R4, desc[UR4][R20.64] ;  /* 0x0000000414047981 */ /* 0x002f62000c1e1b00 */
[----:B--2---:R-:W3:Y:S01]  /*0190*/  MUFU.RCP64H R3, UR8 ;  /* 0x0000000800037d08 */ /* 0x004ee20008001800 */
[----:B-----5:R-:W-:-:S05]  /*01a0*/  IMAD.WIDE.U32 R6, R8, 0x4, R4 ;  /* 0x0000000408067825 */ /* 0x020fca00078e0004 */
[----:B------:R-:W2:Y:S01]  /*01b0*/  LDG.E R28, desc[UR4][R6.64] ;  /* 0x00000004061c7981 */ /* 0x000ea2000c1e1900 */
[----:B---3--:R-:W-:Y:S01]  /*01c0*/  DFMA R10, R2, -R14, 1 ;  /* 0x3ff00000020a742b */ /* 0x008fe2000000080e */
[----:B------:R-:W-:Y:S07]  /*01d0*/  BSSY.RECONVERGENT B0, `(.L_x_3) ;  /* 0x0000016000007945 */ /* 0x000fee0003800200 */
[----:B------:R-:W-:-:S08]  /*01e0*/  DFMA R10, R10, R10, R10 ;  /* 0x0000000a0a0a722b */ /* 0x000fd0000000000a */
[----:B------:R-:W-:-:S08]  /*01f0*/  DFMA R10, R2, R10, R2 ;  /* 0x0000000a020a722b */ /* 0x000fd00000000002 */
[----:B------:R-:W-:-:S08]  /*0200*/  DFMA R12, R10, -R14, 1 ;  /* 0x3ff000000a0c742b */ /* 0x000fd0000000080e */
[----:B------:R-:W-:Y:S01]  /*0210*/  DFMA R10, R10, R12, R10 ;  /* 0x0000000c0a0a722b */ /* 0x000fe2000000000a */
[----:B--2---:R-:W4:Y:S02]  /*0220*/  F2F.F64.F32 R24, R28 ;  /* 0x0000001c00187310 */ /* 0x004f240000201800 */
[----:B----4-:R-:W-:-:S08]  /*0230*/  DMUL R2, R24, UR6 ;  /* 0x0000000618027c28 */ /* 0x010fd00008000000 */
[----:B------:R-:W-:Y:S02]  /*0240*/  DMUL R12, R2, R10 ;  /* 0x0000000a020c7228 */ /* 0x000fe40000000000 */
[----:B------:R-:W-:-:S06]  /*0250*/  FSETP.GEU.AND P1, PT, |R3|, 6.5827683646048100446e-37, PT ;  /* 0x036000000300780b */ /* 0x000fcc0003f2e200 */
[----:B------:R-:W-:-:S08]  /*0260*/  DFMA R14, R12, -R14, R2 ;  /* 0x8000000e0c0e722b */ /* 0x000fd00000000002 */
[----:B------:R-:W-:-:S10]  /*0270*/  DFMA R10, R10, R14, R12 ;  /* 0x0000000e0a0a722b */ /* 0x000fd4000000000c */
[----:B------:R-:W-:-:S05]  /*0280*/  FFMA R0, RZ, UR8, R11 ;  /* 0x00000008ff007c23 */ /* 0x000fca000800000b */
[----:B------:R-:W-:-:S13]  /*0290*/  FSETP.GT.AND P0, PT, |R0|, 1.469367938527859385e-39, PT ;  /* 0x001000000000780b */ /* 0x000fda0003f04200 */
[----:B------:R-:W-:Y:S05]  /*02a0*/  @P0 BRA P1, `(.L_x_4) ;  /* 0x0000000000200947 */ /* 0x000fea0000800000 */
[----:B------:R-:W0:Y:S01]  /*02b0*/  LDCU.64 UR6, c[0x0][0x388] ;  /* 0x00007100ff0677ac */ /* 0x000e220008000a00 */
[----:B------:R-:W-:Y:S01]  /*02c0*/  IMAD.MOV.U32 R12, RZ, RZ, R2 ;  /* 0x000000ffff0c7224 */ /* 0x000fe200078e0002 */
[----:B------:R-:W-:Y:S01]  /*02d0*/  MOV R0, 0x320 ;  /* 0x0000032000007802 */ /* 0x000fe20000000f00 */
[----:B------:R-:W-:Y:S01]  /*02e0*/  IMAD.MOV.U32 R11, RZ, RZ, R3 ;  /* 0x000000ffff0b7224 */ /* 0x000fe200078e0003 */
[----:B0-----:R-:W-:Y:S01]  /*02f0*/  MOV R32, UR6 ;  /* 0x0000000600207c02 */ /* 0x001fe20008000f00 */
[----:B------:R-:W-:-:S07]  /*0300*/  IMAD.U32 R33, RZ, RZ, UR7 ;  /* 0x00000007ff217e24 */ /* 0x000fce000f8e00ff */
[----:B------:R-:W-:Y:S05]  /*0310*/  CALL.REL.NOINC `($__internal_0_$__cuda_sm20_div_rn_f64_full) ;  /* 0x0000001000e47944 */ /* 0x000fea0003c00000 */
[----:B------:R-:W-:-:S07]  /*0320*/  MOV R10, R12 ;  /* 0x0000000c000a7202 */ /* 0x000fce0000000f00 */
.L_x_4:
[----:B------:R-:W-:Y:S05]  /*0330*/  BSYNC.RECONVERGENT B0 ;  /* 0x0000000000007941 */ /* 0x000fea0003800200 */
.L_x_3:
[----:B------:R-:W-:Y:S01]  /*0340*/  VIADD R13, R8, 0xffffffff ;  /* 0xffffffff080d7836 */ /* 0x000fe20000000000 */
[----:B------:R-:W0:Y:S01]  /*0350*/  LDCU UR6, c[0x0][0x394] ;  /* 0x00007280ff0677ac */ /* 0x000e220008000800 */
[----:B------:R-:W1:Y:S02]  /*0360*/  LDC.64 R18, c[0x0][0x390] ;  /* 0x0000e400ff127b82 */ /* 0x000e640000000a00 */
[----:B------:R-:W-:-:S05]  /*0370*/  IMAD.WIDE.U32 R4, R13, 0x4, R4 ;  /* 0x000000040d047825 */ /* 0x000fca00078e0004 */
[----:B------:R2:W3:Y:S01]  /*0380*/  LDG.E R27, desc[UR4][R4.64] ;  /* 0x00000004041b7981 */ /* 0x0004e2000c1e1900 */
[----:B------:R-:W-:Y:S01]  /*0390*/  IMAD.MOV.U32 R14, RZ, RZ, 0x1 ;  /* 0x00000001ff0e7424 */ /* 0x000fe200078e00ff */
[----:B------:R-:W-:Y:S01]  /*03a0*/  FSETP.GEU.AND P1, PT, |R3|, 6.5827683646048100446e-37, PT ;  /* 0x036000000300780b */ /* 0x000fe20003f2e200 */
[----:B------:R-:W-:Y:S01]  /*03b0*/  BSSY.RECONVERGENT B0, `(.L_x_5) ;  /* 0x0000019000007945 */ /* 0x000fe20003800200 */
[----:B0-----:R-:W1:Y:S03]  /*03c0*/  MUFU.RCP64H R15, UR6 ;  /* 0x00000006000f7d08 */ /* 0x001e660008001800 */
[----:B-1----:R-:W-:-:S08]  /*03d0*/  DFMA R16, R14, -R18, 1 ;  /* 0x3ff000000e10742b */ /* 0x002fd00000000812 */
[----:B------:R-:W-:-:S08]  /*03e0*/  DFMA R16, R16, R16, R16 ;  /* 0x000000101010722b */ /* 0x000fd00000000010 */
[----:B------:R-:W-:-:S08]  /*03f0*/  DFMA R16, R14, R16, R14 ;  /* 0x000000100e10722b */ /* 0x000fd0000000000e */
[----:B------:R-:W-:-:S08]  /*0400*/  DFMA R14, R16, -R18, 1 ;  /* 0x3ff00000100e742b */ /* 0x000fd00000000812 */
[----:B------:R-:W-:-:S08]  /*0410*/  DFMA R14, R16, R14, R16 ;  /* 0x0000000e100e722b */ /* 0x000fd00000000010 */
[----:B------:R-:W-:-:S08]  /*0420*/  DMUL R16, R2, R14 ;  /* 0x0000000e02107228 */ /* 0x000fd00000000000 */
[----:B--2---:R-:W-:-:S08]  /*0430*/  DFMA R4, R16, -R18, R2 ;  /* 0x800000121004722b */ /* 0x004fd00000000002 */
[----:B------:R-:W-:-:S10]  /*0440*/  DFMA R4, R14, R4, R16 ;  /* 0x000000040e04722b */ /* 0x000fd40000000010 */
[----:B------:R-:W-:-:S05]  /*0450*/  FFMA R12, RZ, UR6, R5 ;  /* 0x00000006ff0c7c23 */ /* 0x000fca0008000005 */
[----:B------:R-:W-:Y:S01]  /*0460*/  FSETP.GT.AND P0, PT, |R12|, 1.469367938527859385e-39, PT ;  /* 0x001000000c00780b */ /* 0x000fe20003f04200 */
[----:B---3--:R-:W-:-:S04]  /*0470*/  FADD R0, R28, -R27 ;  /* 0x8000001b1c007221 */ /* 0x008fc80000000000 */
[----:B------:R-:W0:Y:S02]  /*0480*/  F2F.F64.F32 R14, R0 ;  /* 0x00000000000e7310 */ /* 0x000e240000201800 */
[----:B0-----:R-:W-:-:S06]  /*0490*/  DFMA R24, R14, -R10, R24 ;  /* 0x8000000a0e18722b */ /* 0x001fcc0000000018 */
[----:B------:R-:W-:Y:S05]  /*04a0*/  @P0 BRA P1, `(.L_x_6) ;  /* 0x0000000000240947 */ /* 0x000fea0000800000 */
[----:B------:R-:W0:Y:S01]  /*04b0*/  LDCU.64 UR6, c[0x0][0x390] ;  /* 0x00007200ff0677ac */ /* 0x000e220008000a00 */
[----:B------:R-:W-:Y:S01]  /*04c0*/  MOV R12, R2 ;  /* 0x00000002000c7202 */ /* 0x000fe20000000f00 */
[----:B------:R-:W-:Y:S01]  /*04d0*/  IMAD.MOV.U32 R11, RZ, RZ, R3 ;  /* 0x000000ffff0b7224 */ /* 0x000fe200078e0003 */
[----:B------:R-:W-:Y:S01]  /*04e0*/  MOV R0, 0x520 ;  /* 0x0000052000007802 */ /* 0x000fe20000000f00 */
[----:B0-----:R-:W-:Y:S01]  /*04f0*/  IMAD.U32 R32, RZ, RZ, UR6 ;  /* 0x00000006ff207e24 */ /* 0x001fe2000f8e00ff */
[----:B------:R-:W-:-:S07]  /*0500*/  MOV R33, UR7 ;  /* 0x0000000700217c02 */ /* 0x000fce0008000f00 */
[----:B------:R-:W-:Y:S05]  /*0510*/  CALL.REL.NOINC `($__internal_0_$__cuda_sm20_div_rn_f64_full) ;  /* 0x0000001000647944 */ /* 0x000fea0003c00000 */
[----:B------:R-:W-:Y:S02]  /*0520*/  IMAD.MOV.U32 R4, RZ, RZ, R12 ;  /* 0x000000ffff047224 */ /* 0x000fe400078e000c */
[----:B------:R-:W-:-:S07]  /*0530*/  IMAD.MOV.U32 R5, RZ, RZ, R11 ;  /* 0x000000ffff057224 */ /* 0x000fce00078e000b */
.L_x_6:
[----:B------:R-:W-:Y:S05]  /*0540*/  BSYNC.RECONVERGENT B0 ;  /* 0x0000000000007941 */ /* 0x000fea0003800200 */
.L_x_5:
[----:B------:R-:W0:Y:S01]  /*0550*/  LDC.64 R2, c[0x0][0x3b8] ;  /* 0x0000ee00ff027b82 */ /* 0x000e220000000a00 */
[----:B------:R-:W-:Y:S01]  /*0560*/  IADD3 R10, PT, PT, R9, -0x1, RZ ;  /* 0xffffffff090a7810 */ /* 0x000fe20007ffe0ff */
[----:B------:R-:W1:Y:S06]  /*0570*/  LDCU.64 UR6, c[0x0][0x388] ;  /* 0x00007100ff0677ac */ /* 0x000e6c0008000a00 */
[----:B------:R-:W2:Y:S01]  /*0580*/  LDC.64 R32, c[0x0][0x3c8] ;  /* 0x0000f200ff207b82 */ /* 0x000ea20000000a00 */
[----:B------:R-:W-:-:S07]  /*0590*/  IMAD.MOV.U32 R16, RZ, RZ, 0x1 ;  /* 0x00000001ff107424 */ /* 0x000fce00078e00ff */
[----:B------:R-:W3:Y:S01]  /*05a0*/  LDC R12, c[0x0][0x39c] ;  /* 0x0000e700ff0c7b82 */ /* 0x000ee20000000800 */
[----:B0-----:R-:W-:-:S06]  /*05b0*/  IMAD.WIDE.U32 R2, R10, 0x8, R2 ;  /* 0x000000080a027825 */ /* 0x001fcc00078e0002 */
[----:B------:R-:W4:Y:S01]  /*05c0*/  LDG.E.64 R2, desc[UR4][R2.64] ;  /* 0x0000000402027981 */ /* 0x000f22000c1e1b00 */
[----:B--2---:R-:W-:-:S08]  /*05d0*/  DADD R32, R32, R32 ;  /* 0x0000000020207229 */ /* 0x004fd00000000020 */
[----:B-1----:R-:W-:Y:S01]  /*05e0*/  DMUL R32, R32, UR6 ;  /* 0x0000000620207c28 */ /* 0x002fe20008000000 */
[----:B------:R-:W0:Y:S05]  /*05f0*/  LDCU.64 UR6, c[0x0][0x398] ;  /* 0x00007300ff0677ac */ /* 0x000e2a0008000a00 */
[----:B------:R-:W1:Y:S02]  /*0600*/  MUFU.RCP64H R17, R33 ;  /* 0x0000002100117308 */ /* 0x000e640000001800 */
[----:B-1----:R-:W-:-:S08]  /*0610*/  DFMA R18, -R32, R16, 1 ;  /* 0x3ff000002012742b */ /* 0x002fd00000000110 */
[----:B------:R-:W-:Y:S01]  /*0620*/  DFMA R18, R18, R18, R18 ;  /* 0x000000121212722b */ /* 0x000fe20000000012 */
[----:B----4-:R-:W-:-:S05]  /*0630*/  IMAD.WIDE.U32 R14, R8, 0x4, R2 ;  /* 0x00000004080e7825 */ /* 0x010fca00078e0002 */
[----:B------:R0:W2:Y:S02]  /*0640*/  LDG.E R26, desc[UR4][R14.64] ;  /* 0x000000040e1a7981 */ /* 0x0000a4000c1e1900 */
[----:B------:R-:W-:Y:S01]  /*0650*/  DFMA R18, R16, R18, R16 ;  /* 0x000000121012722b */ /* 0x000fe20000000010 */
[----:B---3--:R-:W-:-:S07]  /*0660*/  FSETP.GEU.AND P1, PT, |R12|, 6.5827683646048100446e-37, PT ;  /* 0x036000000c00780b */ /* 0x008fce0003f2e200 */
[----:B------:R-:W-:-:S08]  /*0670*/  DFMA R2, -R32, R18, 1 ;  /* 0x3ff000002002742b */ /* 0x000fd00000000112 */
[----:B------:R-:W-:-:S08]  /*0680*/  DFMA R2, R18, R2, R18 ;  /* 0x000000021202722b */ /* 0x000fd00000000012 */
[----:B0-----:R-:W-:-:S08]  /*0690*/  DMUL R14, R2, UR6 ;  /* 0x00000006020e7c28 */ /* 0x001fd00008000000 */
[----:B------:R-:W-:-:S08]  /*06a0*/  DFMA R16, -R32, R14, UR6 ;  /* 0x0000000620107e2b */ /* 0x000fd0000800010e */
[----:B------:R-:W-:-:S10]  /*06b0*/  DFMA R2, R2, R16, R14 ;  /* 0x000000100202722b */ /* 0x000fd4000000000e */
[----:B------:R-:W-:-:S05]  /*06c0*/  FFMA R11, RZ, R33, R3 ;  /* 0x00000021ff0b7223 */ /* 0x000fca0000000003 */
[----:B------:R-:W-:Y:S01]  /*06d0*/  FSETP.GT.AND P0, PT, |R11|, 1.469367938527859385e-39, PT ;  /* 0x001000000b00780b */ /* 0x000fe20003f04200 */
[----:B--2---:R-:W-:-:S04]  /*06e0*/  FADD R0, R28, -R26 ;  /* 0x8000001a1c007221 */ /* 0x004fc80000000000 */
[----:B------:R-:W0:Y:S02]  /*06f0*/  F2F.F64.F32 R14, R0 ;  /* 0x00000000000e7310 */ /* 0x000e240000201800 */
[----:B0-----:R-:W-:-:S06]  /*0700*/  DFMA R24, R14, -R4, R24 ;  /* 0x800000040e18722b */ /* 0x001fcc0000000018 */
[----:B------:R-:W-:Y:S05]  /*0710*/  @P0 BRA P1, `(.L_x_7) ;  /* 0x00000000001c0947 */ /* 0x000fea0000800000 */
[----:B------:R-:W0:Y:S01]  /*0720*/  LDCU.64 UR6, c[0x0][0x398] ;  /* 0x00007300ff0677ac */ /* 0x000e220008000a00 */
[----:B------:R-:W-:Y:S01]  /*0730*/  MOV R0, 0x770 ;  /* 0x0000077000007802 */ /* 0x000fe20000000f00 */
[----:B0-----:R-:W-:Y:S01]  /*0740*/  IMAD.U32 R12, RZ, RZ, UR6 ;  /* 0x00000006ff0c7e24 */ /* 0x001fe2000f8e00ff */
[----:B------:R-:W-:-:S07]  /*0750*/  MOV R11, UR7 ;  /* 0x00000007000b7c02 */ /* 0x000fce0008000f00 */
[----:B------:R-:W-:Y:S05]  /*0760*/  CALL.REL.NOINC `($__internal_0_$__cuda_sm20_div_rn_f64_full) ;  /* 0x0000000c00d07944 */ /* 0x000fea0003c00000 */
[----:B------:R-:W-:Y:S02]  /*0770*/  IMAD.MOV.U32 R2, RZ, RZ, R12 ;  /* 0x000000ffff027224 */ /* 0x000fe400078e000c */
[----:B------:R-:W-:-:S07]  /*0780*/  IMAD.MOV.U32 R3, RZ, RZ, R11 ;  /* 0x000000ffff037224 */ /* 0x000fce00078e000b */
.L_x_7:
[----:B------:R-:W0:Y:S01]  /*0790*/  LDC.64 R18, c[0x0][0x3b0] ;  /* 0x0000ec00ff127b82 */ /* 0x000e220000000a00 */
[----:B------:R-:W1:Y:S01]  /*07a0*/  LDCU UR8, c[0x0][0x38c] ;  /* 0x00007180ff0877ac */ /* 0x000e620008000800 */
[----:B------:R-:W-:Y:S01]  /*07b0*/  MOV R30, 0x1 ;  /* 0x00000001001e7802 */ /* 0x000fe20000000f00 */
[----:B------:R-:W2:Y:S01]  /*07c0*/  LDCU.64 UR6, c[0x0][0x398] ;  /* 0x00007300ff0677ac */ /* 0x000ea20008000a00 */
[----:B0-----:R-:W-:-:S05]  /*07d0*/  IMAD.WIDE.U32 R18, R9, 0x8, R18 ;  /* 0x0000000809127825 */ /* 0x001fca00078e0012 */
[----:B------:R-:W3:Y:S01]  /*07e0*/  LDG.E.64 R4, desc[UR4][R18.64] ;  /* 0x0000000412047981 */ /* 0x000ee2000c1e1b00 */
[----:B-1----:R-:W0:Y:S01]  /*07f0*/  MUFU.RCP64H R31, UR8 ;  /* 0x00000008001f7d08 */ /* 0x002e220008001800 */
[----:B---3--:R-:W-:-:S04]  /*0800*/  IMAD.WIDE.U32 R16, R13, 0x4, R4 ;  /* 0x000000040d107825 */ /* 0x008fc800078e0004 */
[----:B------:R-:W-:Y:S02]  /*0810*/  IMAD.WIDE.U32 R14, R8, 0x4, R4 ;  /* 0x00000004080e7825 */ /* 0x000fe400078e0004 */
[----:B------:R-:W3:Y:S01]  /*0820*/  LDG.E R17, desc[UR4][R16.64] ;  /* 0x0000000410117981 */ /* 0x000ee2000c1e1900 */
[----:B------:R-:W0:Y:S03]  /*0830*/  LDC.64 R4, c[0x0][0x388] ;  /* 0x0000e200ff047b82 */ /* 0x000e260000000a00 */
[----:B------:R1:W3:Y:S01]  /*0840*/  LDG.E R0, desc[UR4][R14.64+0x4] ;  /* 0x000004040e007981 */ /* 0x0002e2000c1e1900 */
[----:B0-----:R-:W-:-:S08]  /*0850*/  DFMA R22, R30, -R4, 1 ;  /* 0x3ff000001e16742b */ /* 0x001fd00000000804 */
[----:B------:R-:W-:Y:S02]  /*0860*/  DFMA R32, R22, R22, R22 ;  /* 0x000000161620722b */ /* 0x000fe40000000016 */
[----:B------:R-:W2:Y:S06]  /*0870*/  LDC.64 R22, c[0x0][0x3d0] ;  /* 0x0000f400ff167b82 */ /* 0x000eac0000000a00 */
[----:B------:R-:W-:-:S08]  /*0880*/  DFMA R32, R30, R32, R30 ;  /* 0x000000201e20722b */ /* 0x000fd0000000001e */
[----:B-1----:R-:W-:-:S08]  /*0890*/  DFMA R14, R32, -R4, 1 ;  /* 0x3ff00000200e742b */ /* 0x002fd00000000804 */
[----:B------:R-:W-:Y:S02]  /*08a0*/  DFMA R32, R32, R14, R32 ;  /* 0x0000000e2020722b */ /* 0x000fe40000000020 */
[----:B--2---:R-:W-:-:S08]  /*08b0*/  DMUL R22, R22, UR6 ;  /* 0x0000000616167c28 */ /* 0x004fd00008000000 */
[----:B------:R-:W-:-:S08]  /*08c0*/  DMUL R14, R32, R22 ;  /* 0x00000016200e7228 */ /* 0x000fd00000000000 */
[----:B------:R-:W-:-:S08]  /*08d0*/  DFMA R4, R14, -R4, R22 ;  /* 0x800000040e04722b */ /* 0x000fd00000000016 */
[----:B------:R-:W-:Y:S01]  /*08e0*/  DFMA R14, R32, R4, R14 ;  /* 0x00000004200e722b */ /* 0x000fe2000000000e */
[----:B------:R-:W-:-:S09]  /*08f0*/  FSETP.GEU.AND P1, PT, |R23|, 6.5827683646048100446e-37, PT ;  /* 0x036000001700780b */ /* 0x000fd20003f2e200 */
[----:B------:R-:W-:-:S05]  /*0900*/  FFMA R11, RZ, UR8, R15 ;  /* 0x00000008ff0b7c23 */ /* 0x000fca000800000f */
[----:B------:R-:W-:Y:S01]  /*0910*/  FSETP.GT.AND P0, PT, |R11|, 1.469367938527859385e-39, PT ;  /* 0x001000000b00780b */ /* 0x000fe20003f04200 */
[----:B---3--:R-:W-:-:S04]  /*0920*/  FADD R0, R0, -R17 ;  /* 0x8000001100007221 */ /* 0x008fc80000000000 */
[----:B------:R-:W0:Y:S02]  /*0930*/  F2F.F64.F32 R4, R0 ;  /* 0x0000000000047310 */ /* 0x000e240000201800 */
[----:B0-----:R-:W-:-:S06]  /*0940*/  DFMA R24, R4, -R2, R24 ;  /* 0x800000020418722b */ /* 0x001fcc0000000018 */
[----:B------:R-:W-:Y:S05]  /*0950*/  @P0 BRA P1, `(.L_x_8) ;  /* 0x0000000000240947 */ /* 0x000fea0000800000 */
[----:B------:R-:W0:Y:S01]  /*0960*/  LDCU.64 UR6, c[0x0][0x388] ;  /* 0x00007100ff0677ac */ /* 0x000e220008000a00 */
[----:B------:R-:W-:Y:S01]  /*0970*/  IMAD.MOV.U32 R12, RZ, RZ, R22 ;  /* 0x000000ffff0c7224 */ /* 0x000fe200078e0016 */
[----:B------:R-:W-:Y:S01]  /*0980*/  MOV R0, 0x9d0 ;  /* 0x000009d000007802 */ /* 0x000fe20000000f00 */
[----:B------:R-:W-:Y:S02]  /*0990*/  IMAD.MOV.U32 R11, RZ, RZ, R23 ;  /* 0x000000ffff0b7224 */ /* 0x000fe400078e0017 */
[----:B0-----:R-:W-:Y:S01]  /*09a0*/  IMAD.U32 R32, RZ, RZ, UR6 ;  /* 0x00000006ff207e24 */ /* 0x001fe2000f8e00ff */
[----:B------:R-:W-:-:S07]  /*09b0*/  MOV R33, UR7 ;  /* 0x0000000700217c02 */ /* 0x000fce0008000f00 */
[----:B------:R-:W-:Y:S05]  /*09c0*/  CALL.REL.NOINC `($__internal_0_$__cuda_sm20_div_rn_f64_full) ;  /* 0x0000000c00387944 */ /* 0x000fea0003c00000 */
[----:B------:R-:W-:Y:S01]  /*09d0*/  IMAD.MOV.U32 R14, RZ, RZ, R12 ;  /* 0x000000ffff0e7224 */ /* 0x000fe200078e000c */
[----:B------:R-:W-:-:S07]  /*09e0*/  MOV R15, R11 ;  /* 0x0000000b000f7202 */ /* 0x000fce0000000f00 */
.L_x_8:
[----:B------:R-:W0:Y:S01]  /*09f0*/  LDCU UR6, c[0x0][0x38c] ;  /* 0x00007180ff0677ac */ /* 0x000e220008000800 */
[----:B------:R-:W1:Y:S01]  /*0a00*/  LDC.64 R16, c[0x0][0x388] ;  /* 0x0000e200ff107b82 */ /* 0x000e620000000a00 */
        /* <DEDUP_REMOVED lines=10> */
[----:B------:R-:W-:-:S08]  /*0ab0*/  DFMA R16, R4, -R16, R14 ;  /* 0x800000100410722b */ /* 0x000fd0000000000e */
[----:B------:R-:W-:-:S10]  /*0ac0*/  DFMA R4, R30, R16, R4 ;  /* 0x000000101e04722b */ /* 0x000fd40000000004 */
[----:B------:R-:W-:-:S05]  /*0ad0*/  FFMA R0, RZ, UR6, R5 ;  /* 0x00000006ff007c23 */ /* 0x000fca0008000005 */
[----:B------:R-:W-:-:S13]  /*0ae0*/  FSETP.GT.AND P0, PT, |R0|, 1.469367938527859385e-39, PT ;  /* 0x001000000000780b */ /* 0x000fda0003f04200 */
[----:B------:R-:W-:Y:S05]  /*0af0*/  @P0 BRA P1, `(.L_x_10) ;  /* 0x0000000000240947 */ /* 0x000fea0000800000 */
[----:B------:R-:W0:Y:S01]  /*0b00*/  LDCU.64 UR6, c[0x0][0x388] ;  /* 0x00007100ff0677ac */ /* 0x000e220008000a00 */
[----:B------:R-:W-:Y:S01]  /*0b10*/  IMAD.MOV.U32 R12, RZ, RZ, R14 ;  /* 0x000000ffff0c7224 */ /* 0x000fe200078e000e */
[----:B------:R-:W-:Y:S02]  /*0b20*/  MOV R11, R15 ;  /* 0x0000000f000b7202 */ /* 0x000fe40000000f00 */
[----:B------:R-:W-:Y:S01]  /*0b30*/  MOV R0, 0xb70 ;  /* 0x00000b7000007802 */ /* 0x000fe20000000f00 */
[----:B0-----:R-:W-:Y:S02]  /*0b40*/  IMAD.U32 R32, RZ, RZ, UR6 ;  /* 0x00000006ff207e24 */ /* 0x001fe4000f8e00ff */
[----:B------:R-:W-:-:S07]  /*0b50*/  IMAD.U32 R33, RZ, RZ, UR7 ;  /* 0x00000007ff217e24 */ /* 0x000fce000f8e00ff */
[----:B------:R-:W-:Y:S05]  /*0b60*/  CALL.REL.NOINC `($__internal_0_$__cuda_sm20_div_rn_f64_full) ;  /* 0x0000000800d07944 */ /* 0x000fea0003c00000 */
[----:B------:R-:W-:Y:S01]  /*0b70*/  MOV R4, R12 ;  /* 0x0000000c00047202 */ /* 0x000fe20000000f00 */
[----:B------:R-:W-:-:S07]  /*0b80*/  IMAD.MOV.U32 R5, RZ, RZ, R11 ;  /* 0x000000ffff057224 */ /* 0x000fce00078e000b */
.L_x_10:
[----:B------:R-:W-:Y:S05]  /*0b90*/  BSYNC.RECONVERGENT B0 ;  /* 0x0000000000007941 */ /* 0x000fea0003800200 */
.L_x_9:
[----:B------:R-:W2:Y:S01]  /*0ba0*/  LDG.E R7, desc[UR4][R6.64+0x4] ;  /* 0x0000040406077981 */ /* 0x000ea2000c1e1900 */
[----:B------:R-:W0:Y:S01]  /*0bb0*/  LDCU UR6, c[0x0][0x394] ;  /* 0x00007280ff0677ac */ /* 0x000e220008000800 */
[----:B------:R-:W1:Y:S01]  /*0bc0*/  LDC.64 R14, c[0x0][0x390] ;  /* 0x0000e400ff0e7b82 */ /* 0x000e620000000a00 */
[----:B------:R-:W-:Y:S02]  /*0bd0*/  IMAD.MOV.U32 R16, RZ, RZ, 0x1 ;  /* 0x00000001ff107424 */ /* 0x000fe400078e00ff */
[----:B------:R-:W-:Y:S01]  /*0be0*/  FADD R28, R28, R28 ;  /* 0x0000001c1c1c7221 */ /* 0x000fe20000000000 */
[----:B------:R-:W-:Y:S01]  /*0bf0*/  FSETP.GEU.AND P1, PT, |R23|, 6.5827683646048100446e-37, PT ;  /* 0x036000001700780b */ /* 0x000fe20003f2e200 */
[----:B0-----:R-:W1:Y:S02]  /*0c00*/  MUFU.RCP64H R17, UR6 ;  /* 0x0000000600117d08 */ /* 0x001e640008001800 */
        /* <DEDUP_REMOVED lines=9> */
[----:B------:R-:W-:Y:S01]  /*0ca0*/  FSETP.GT.AND P0, PT, |R11|, 1.469367938527859385e-39, PT ;  /* 0x001000000b00780b */ /* 0x000fe20003f04200 */
[----:B--2---:R-:W-:-:S04]  /*0cb0*/  FADD R0, R7, -R28 ;  /* 0x8000001c07007221 */ /* 0x004fc80000000000 */
[----:B------:R-:W-:-:S04]  /*0cc0*/  FADD R0, R27, R0 ;  /* 0x000000001b007221 */ /* 0x000fc80000000000 */
[----:B------:R-:W0:Y:S02]  /*0cd0*/  F2F.F64.F32 R6, R0 ;  /* 0x0000000000067310 */ /* 0x000e240000201800 */
[----:B0-----:R-:W-:Y:S02]  /*0ce0*/  DFMA R24, R6, R4, R24 ;  /* 0x000000040618722b */ /* 0x001fe40000000018 */
[----:B------:R-:W-:Y:S09]  /*0cf0*/  @P0 BRA P1, `(.L_x_11) ;  /* 0x0000000000240947 */ /* 0x000ff20000800000 */
        /* <DEDUP_REMOVED lines=9> */
.L_x_11:
[----:B------:R-:W0:Y:S01]  /*0d90*/  LDCU UR6, c[0x0][0x394] ;  /* 0x00007280ff0677ac */ /* 0x000e220008000800 */
[----:B------:R-:W1:Y:S01]  /*0da0*/  LDC.64 R16, c[0x0][0x390] ;  /* 0x0000e400ff107b82 */ /* 0x000e620000000a00 */
[----:B------:R-:W-:Y:S01]  /*0db0*/  MOV R6, 0x1 ;  /* 0x0000000100067802 */ /* 0x000fe20000000f00 */
[----:B------:R-:W-:Y:S01]  /*0dc0*/  BSSY.RECONVERGENT B0, `(.L_x_12) ;  /* 0x0000017000007945 */ /* 0x000fe20003800200 */
[----:B------:R-:W-:Y:S01]  /*0dd0*/  FSETP.GEU.AND P1, PT, |R15|, 6.5827683646048100446e-37, PT ;  /* 0x036000000f00780b */ /* 0x000fe20003f2e200 */
        /* <DEDUP_REMOVED lines=19> */
[----:B------:R-:W-:Y:S01]  /*0f10*/  IMAD.MOV.U32 R6, RZ, RZ, R12 ;  /* 0x000000ffff067224 */ /* 0x000fe200078e000c */
[----:B------:R-:W-:-:S07]  /*0f20*/  MOV R7, R11 ;  /* 0x0000000b00077202 */ /* 0x000fce0000000f00 */
.L_x_13:
[----:B------:R-:W-:Y:S05]  /*0f30*/  BSYNC.RECONVERGENT B0 ;  /* 0x0000000000007941 */ /* 0x000fea0003800200 */
.L_x_12:
[----:B------:R-:W2:Y:S01]  /*0f40*/  LDG.E.64 R20, desc[UR4][R20.64+0x8] ;  /* 0x0000080414147981 */ /* 0x000ea2000c1e1b00 */
[----:B------:R-:W0:Y:S01]  /*0f50*/  LDC.64 R30, c[0x0][0x3a0] ;  /* 0x0000e800ff1e7b82 */ /* 0x000e220000000a00 */
[----:B------:R-:W1:Y:S01]  /*0f60*/  LDCU UR8, c[0x0][0x38c] ;  /* 0x00007180ff0877ac */ /* 0x000e620008000800 */
[----:B------:R-:W3:Y:S06]  /*0f70*/  LDCU.64 UR6, c[0x0][0x398] ;  /* 0x00007300ff0677ac */ /* 0x000eec0008000a00 */
[----:B------:R-:W4:Y:S01]  /*0f80*/  LDC.64 R22, c[0x0][0x3c0] ;  /* 0x0000f000ff167b82 */ /* 0x000f220000000a00 */
[----:B0-----:R-:W-:-:S06]  /*0f90*/  IMAD.WIDE.U32 R30, R9, 0x8, R30 ;  /* 0x00000008091e7825 */ /* 0x001fcc00078e001e */
[----:B------:R-:W5:Y:S01]  /*0fa0*/  LDG.E.64 R30, desc[UR4][R30.64] ;  /* 0x000000041e1e7981 */ /* 0x000f62000c1e1b00 */
[----:B--2---:R-:W-:-:S06]  /*0fb0*/  IMAD.WIDE.U32 R14, R8, 0x4, R20 ;  /* 0x00000004080e7825 */ /* 0x004fcc00078e0014 */
[----:B------:R-:W2:Y:S01]  /*0fc0*/  LDG.E R15, desc[UR4][R14.64] ;  /* 0x000000040e0f7981 */ /* 0x000ea2000c1e1900 */
[----:B----4-:R-:W-:-:S04]  /*0fd0*/  IMAD.WIDE.U32 R20, R9, 0x8, R22 ;  /* 0x0000000809147825 */ /* 0x010fc800078e0016 */
[----:B--2---:R-:W-:-:S04]  /*0fe0*/  FADD R11, -R28, R15 ;  /* 0x0000000f1c0b7221 */ /* 0x004fc80000000100 */
[----:B------:R-:W-:-:S04]  /*0ff0*/  FADD R11, R26, R11 ;  /* 0x0000000b1a0b7221 */ /* 0x000fc80000000000 */
[----:B------:R-:W0:Y:S02]  /*1000*/  F2F.F64.F32 R16, R11 ;  /* 0x0000000b00107310 */ /* 0x000e240000201800 */
[----:B0-----:R-:W-:-:S06]  /*1010*/  DFMA R16, R16, R6, R24 ;  /* 0x000000061010722b */ /* 0x001fcc0000000018 */
[----:B------:R-:W0:Y:S01]  /*1020*/  F2F.F32.F64 R29, R16 ;  /* 0x00000010001d7310 */ /* 0x000e220000301000 */
[----:B-----5:R-:W-:Y:S02]  /*1030*/  IMAD.WIDE.U32 R26, R8, 0x4, R30 ;  /* 0x00000004081a7825 */ /* 0x020fe400078e001e */
[----:B------:R-:W2:Y:S03]  /*1040*/  LDC.64 R30, c[0x0][0x388] ;  /* 0x0000e200ff1e7b82 */ /* 0x000ea60000000a00 */
[----:B0-----:R0:W-:Y:S04]  /*1050*/  STG.E desc[UR4][R26.64], R29 ;  /* 0x0000001d1a007986 */ /* 0x0011e8000c101904 */
[----:B------:R-:W4:Y:S01]  /*1060*/  LDG.E.64 R22, desc[UR4][R20.64] ;  /* 0x0000000414167981 */ /* 0x000f22000c1e1b00 */
[----:B-1----:R-:W2:Y:S01]  /*1070*/  MUFU.RCP64H R15, UR8 ;  /* 0x00000008000f7d08 */ /* 0x002ea20008001800 */
[----:B------:R-:W-:-:S02]  /*1080*/  IMAD.MOV.U32 R14, RZ, RZ, 0x1 ;  /* 0x00000001ff0e7424 */ /* 0x000fc400078e00ff */
[----:B----4-:R-:W-:-:S05]  /*1090*/  IMAD.WIDE.U32 R24, R8, 0x4, R22 ;  /* 0x0000000408187825 */ /* 0x010fca00078e0016 */
[----:B------:R-:W0:Y:S01]  /*10a0*/  LDG.E R34, desc[UR4][R24.64] ;  /* 0x0000000418227981 */ /* 0x000e22000c1e1900 */
[----:B--2---:R-:W-:-:S08]  /*10b0*/  DFMA R16, R14, -R30, 1 ;  /* 0x3ff000000e10742b */ /* 0x004fd0000000081e */
[----:B------:R-:W-:-:S08]  /*10c0*/  DFMA R16, R16, R16, R16 ;  /* 0x000000101010722b */ /* 0x000fd00000000010 */
[----:B------:R-:W-:-:S08]  /*10d0*/  DFMA R16, R14, R16, R14 ;  /* 0x000000100e10722b */ /* 0x000fd0000000000e */
[----:B------:R-:W-:-:S08]  /*10e0*/  DFMA R14, R16, -R30, 1 ;  /* 0x3ff00000100e742b */ /* 0x000fd0000000081e */
[----:B------:R-:W-:Y:S01]  /*10f0*/  DFMA R32, R16, R14, R16 ;  /* 0x0000000e1020722b */ /* 0x000fe20000000010 */
[----:B------:R-:W-:Y:S01]  /*1100*/  BSSY.RECONVERGENT B0, `(.L_x_14) ;  /* 0x0000013000007945 */ /* 0x000fe20003800200 */
[----:B0-----:R-:W3:Y:S02]  /*1110*/  F2F.F64.F32 R26, R34 ;  /* 0x00000022001a7310 */ /* 0x001ee40000201800 */
[----:B---3--:R-:W-:-:S08]  /*1120*/  DMUL R28, R26, UR6 ;  /* 0x000000061a1c7c28 */ /* 0x008fd00008000000 */
[----:B------:R-:W-:-:S08]  /*1130*/  DMUL R16, R32, R28 ;  /* 0x0000001c20107228 */ /* 0x000fd00000000000 */
[----:B------:R-:W-:-:S08]  /*1140*/  DFMA R14, R16, -R30, R28 ;  /* 0x8000001e100e722b */ /* 0x000fd0000000001c */
[----:B------:R-:W-:Y:S01]  /*1150*/  DFMA R16, R32, R14, R16 ;  /* 0x0000000e2010722b */ /* 0x000fe20000000010 */
[----:B------:R-:W-:-:S09]  /*1160*/  FSETP.GEU.AND P1, PT, |R29|, 6.5827683646048100446e-37, PT ;  /* 0x036000001d00780b */ /* 0x000fd20003f2e200 */
        /* <DEDUP_REMOVED lines=10> */
[----:B------:R-:W-:Y:S01]  /*1210*/  MOV R16, R12 ;  /* 0x0000000c00107202 */ /* 0x000fe20000000f00 */
[----:B------:R-:W-:-:S07]  /*1220*/  IMAD.MOV.U32 R17, RZ, RZ, R11 ;  /* 0x000000ffff117224 */ /* 0x000fce00078e000b */
.L_x_15:
[----:B------:R-:W-:Y:S05]  /*1230*/  BSYNC.RECONVERGENT B0 ;  /* 0x0000000000007941 */ /* 0x000fea0003800200 */
.L_x_14:
[----:B------:R-:W-:Y:S01]  /*1240*/  IMAD.WIDE.U32 R22, R13, 0x4, R22 ;  /* 0x000000040d167825 */ /* 0x000fe200078e0016 */
[----:B------:R-:W0:Y:S01]  /*1250*/  LDCU UR6, c[0x0][0x394] ;  /* 0x00007280ff0677ac */ /* 0x000e220008000800 */
[----:B------:R-:W1:Y:S03]  /*1260*/  LDC.64 R30, c[0x0][0x390] ;  /* 0x0000e400ff1e7b82 */ /* 0x000e660000000a00 */
[----:B------:R2:W3:Y:S01]  /*1270*/  LDG.E R13, desc[UR4][R22.64] ;  /* 0x00000004160d7981 */ /* 0x0004e2000c1e1900 */
[----:B------:R-:W-:Y:S01]  /*1280*/  HFMA2 R14, -RZ, RZ, 0, 5.9604644775390625e-08 ;  /* 0x00000001ff0e7431 */ /* 0x000fe200000001ff */
        /* <DEDUP_REMOVED lines=19> */
[----:B------:R-:W-:Y:S02]  /*13c0*/  MOV R11, R29 ;  /* 0x0000001d000b7202 */ /* 0x000fe40000000f00 */
[----:B------:R-:W-:Y:S01]  /*13d0*/  MOV R0, 0x1410 ;  /* 0x0000141000007802 */ /* 0x000fe20000000f00 */
[----:B0-----:R-:W-:Y:S01]  /*13e0*/  IMAD.U32 R32, RZ, RZ, UR6 ;  /* 0x00000006ff207e24 */ /* 0x001fe2000f8e00ff */
[----:B------:R-:W-:-:S07]  /*13f0*/  MOV R33, UR7 ;  /* 0x0000000700217c02 */ /* 0x000fce0008000f00 */
[----:B------:R-:W-:Y:S05]  /*1400*/  CALL.REL.NOINC `($__internal_0_$__cuda_sm20_div_rn_f64_full) ;  /* 0x0000000000a87944 */ /* 0x000fea0003c00000 */
[----:B------:R-:W-:Y:S01]  /*1410*/  IMAD.MOV.U32 R14, RZ, RZ, R12 ;  /* 0x000000ffff0e7224 */ /* 0x000fe200078e000c */
[----:B------:R-:W-:-:S07]  /*1420*/  MOV R15, R11 ;  /* 0x0000000b000f7202 */ /* 0x000fce0000000f00 */
.L_x_17:
[----:B------:R-:W-:Y:S05]  /*1430*/  BSYNC.RECONVERGENT B0 ;  /* 0x0000000000007941 */ /* 0x000fea0003800200 */
.L_x_16:
[----:B------:R-:W0:Y:S01]  /*1440*/  LDC.64 R16, c[0x0][0x3c0] ;  /* 0x0000f000ff107b82 */ /* 0x000e220000000a00 */
[----:B------:R-:W2:Y:S04]  /*1450*/  LDG.E.64 R18, desc[UR4][R18.64+0x8] ;  /* 0x0000080412127981 */ /* 0x000ea8000c1e1b00 */
[----:B------:R-:W3:Y:S03]  /*1460*/  LDG.E.64 R20, desc[UR4][R20.64+0x8] ;  /* 0x0000080414147981 */ /* 0x000ee6000c1e1b00 */
[----:B------:R-:W1:Y:S01]  /*1470*/  LDC.64 R28, c[0x0][0x3b0] ;  /* 0x0000ec00ff1c7b82 */ /* 0x000e620000000a00 */
[----:B------:R-:W4:Y:S01]  /*1480*/  LDG.E R24, desc[UR4][R24.64+0x4] ;  /* 0x0000040418187981 */ /* 0x000f22000c1e1900 */
[----:B0-----:R-:W-:-:S06]  /*1490*/  IMAD.WIDE.U32 R16, R10, 0x8, R16 ;  /* 0x000000080a107825 */ /* 0x001fcc00078e0010 */
[----:B------:R-:W5:Y:S01]  /*14a0*/  LDG.E.64 R16, desc[UR4][R16.64] ;  /* 0x0000000410107981 */ /* 0x000f62000c1e1b00 */
[----:B-1----:R-:W-:-:S06]  /*14b0*/  IMAD.WIDE.U32 R28, R10, 0x8, R28 ;  /* 0x000000080a1c7825 */ /* 0x002fcc00078e001c */
[----:B------:R-:W4:Y:S01]  /*14c0*/  LDG.E.64 R28, desc[UR4][R28.64] ;  /* 0x000000041c1c7981 */ /* 0x000f22000c1e1b00 */
[----:B--2---:R-:W-:-:S06]  /*14d0*/  IMAD.WIDE.U32 R22, R8, 0x4, R18 ;  /* 0x0000000408167825 */ /* 0x004fcc00078e0012 */
[----:B------:R-:W2:Y:S01]  /*14e0*/  LDG.E R22, desc[UR4][R22.64] ;  /* 0x0000000416167981 */ /* 0x000ea2000c1e1900 */
[----:B---3--:R-:W-:-:S06]  /*14f0*/  IMAD.WIDE.U32 R32, R8, 0x4, R20 ;  /* 0x0000000408207825 */ /* 0x008fcc00078e0014 */
[----:B------:R-:W3:Y:S01]  /*1500*/  LDG.E R32, desc[UR4][R32.64] ;  /* 0x0000000420207981 */ /* 0x000ee2000c1e1900 */
[C---:B-----5:R-:W-:Y:S02]  /*1510*/  IMAD.WIDE.U32 R10, R8.reuse, 0x4, R16 ;  /* 0x00000004080a7825 */ /* 0x060fe400078e0010 */
[----:B------:R-:W0:Y:S04]  /*1520*/  LDC.64 R16, c[0x0][0x3a8] ;  /* 0x0000ea00ff107b82 */ /* 0x000e280000000a00 */
[----:B------:R1:W5:Y:S01]  /*1530*/  LDG.E R11, desc[UR4][R10.64] ;  /* 0x000000040a0b7981 */ /* 0x000362000c1e1900 */
[----:B----4-:R-:W-:-:S06]  /*1540*/  IMAD.WIDE.U32 R30, R8, 0x4, R28 ;  /* 0x00000004081e7825 */ /* 0x010fcc00078e001c */
[----:B------:R-:W2:Y:S01]  /*1550*/  LDG.E R31, desc[UR4][R30.64] ;  /* 0x000000041e1f7981 */ /* 0x000ea2000c1e1900 */
[----:B0-----:R-:W-:-:S06]  /*1560*/  IMAD.WIDE.U32 R16, R9, 0x8, R16 ;  /* 0x0000000809107825 */ /* 0x001fcc00078e0010 */
[----:B------:R-:W4:Y:S01]  /*1570*/  LDG.E.64 R16, desc[UR4][R16.64] ;  /* 0x0000000410107981 */ /* 0x000f22000c1e1b00 */
[----:B------:R-:W-:-:S04]  /*1580*/  FADD R9, R34, R34 ;  /* 0x0000002222097221 */ /* 0x000fc80000000000 */
[----:B-1----:R-:W-:-:S04]  /*1590*/  FADD R10, R24, -R9 ;  /* 0x80000009180a7221 */ /* 0x002fc80000000000 */
[----:B------:R-:W-:-:S04]  /*15a0*/  FADD R10, R13, R10 ;  /* 0x0000000a0d0a7221 */ /* 0x000fc80000000000 */
[----:B------:R-:W-:Y:S01]  /*15b0*/  F2F.F64.F32 R12, R10 ;  /* 0x0000000a000c7310 */ /* 0x000fe20000201800 */
[----:B---3--:R-:W-:Y:S01]  /*15c0*/  FADD R32, -R9, R32 ;  /* 0x0000002009207221 */ /* 0x008fe20000000100 */
[----:B-----5:R-:W-:-:S06]  /*15d0*/  FADD R0, R34, -R11 ;  /* 0x8000000b22007221 */ /* 0x020fcc0000000000 */
[----:B------:R-:W0:Y:S01]  /*15e0*/  F2F.F64.F32 R18, R0 ;  /* 0x0000000000127310 */ /* 0x000e220000201800 */
[----:B--2---:R-:W-:-:S07]  /*15f0*/  FADD R20, R22, -R31 ;  /* 0x8000001f16147221 */ /* 0x004fce0000000000 */
[----:B------:R-:W1:Y:S01]  /*1600*/  F2F.F64.F32 R20, R20 ;  /* 0x0000001400147310 */ /* 0x000e620000201800 */
[----:B0-----:R-:W-:Y:S01]  /*1610*/  DFMA R18, R18, -R14, R26 ;  /* 0x8000000e1212722b */ /* 0x001fe2000000001a */
[----:B------:R-:W-:-:S07]  /*1620*/  FADD R32, R11, R32 ;  /* 0x000000200b207221 */ /* 0x000fce0000000000 */
[----:B-1----:R-:W-:Y:S01]  /*1630*/  DFMA R18, R20, -R2, R18 ;  /* 0x800000021412722b */ /* 0x002fe20000000012 */
[----:B------:R-:W0:Y:S07]  /*1640*/  F2F.F64.F32 R2, R32 ;  /* 0x0000002000027310 */ /* 0x000e2e0000201800 */
[----:B------:R-:W-:-:S08]  /*1650*/  DFMA R12, R12, R4, R18 ;  /* 0x000000040c0c722b */ /* 0x000fd00000000012 */
[----:B0-----:R-:W-:-:S10]  /*1660*/  DFMA R2, R2, R6, R12 ;  /* 0x000000060202722b */ /* 0x001fd4000000000c */
[----:B------:R-:W0:Y:S01]  /*1670*/  F2F.F32.F64 R3, R2 ;  /* 0x0000000200037310 */ /* 0x000e220000301000 */
[----:B----4-:R-:W-:-:S05]  /*1680*/  IMAD.WIDE.U32 R16, R8, 0x4, R16 ;  /* 0x0000000408107825 */ /* 0x010fca00078e0010 */
[----:B0-----:R-:W-:Y:S01]  /*1690*/  STG.E desc[UR4][R16.64], R3 ;  /* 0x0000000310007986 */ /* 0x001fe2000c101904 */
[----:B------:R-:W-:Y:S05]  /*16a0*/  EXIT ;  /* 0x000000000000794d */ /* 0x000fea0003800000 */
        .weak           $__internal_0_$__cuda_sm20_div_rn_f64_full
        .type           $__internal_0_$__cuda_sm20_div_rn_f64_full,@function
        .size           $__internal_0_$__cuda_sm20_div_rn_f64_full,(.L_x_53 - $__internal_0_$__cuda_sm20_div_rn_f64_full)
$__internal_0_$__cuda_sm20_div_rn_f64_full:
[C---:B------:R-:W-:Y:S01]  /*16b0*/  FSETP.GEU.AND P0, PT, |R33|.reuse, 1.469367938527859385e-39, PT ;  /* 0x001000002100780b */ /* 0x040fe20003f0e200 */
[----:B------:R-:W-:Y:S01]  /*16c0*/  IMAD.MOV.U32 R39, RZ, RZ, R11 ;  /* 0x000000ffff277224 */ /* 0x000fe200078e000b */
[----:B------:R-:W-:Y:S01]  /*16d0*/  LOP3.LUT R30, R33, 0x800fffff, RZ, 0xc0, !PT ;  /* 0x800fffff211e7812 */ /* 0x000fe200078ec0ff */
[----:B------:R-:W-:Y:S01]  /*16e0*/  HFMA2 R36, -RZ, RZ, 0, 5.9604644775390625e-08 ;  /* 0x00000001ff247431 */ /* 0x000fe200000001ff */
[----:B------:R-:W-:Y:S01]  /*16f0*/  MOV R38, R12 ;  /* 0x0000000c00267202 */ /* 0x000fe20000000f00 */
[----:B------:R-:W-:Y:S01]  /*1700*/  BSSY.RECONVERGENT B1, `(.L_x_18) ;  /* 0x0000059000017945 */ /* 0x000fe20003800200 */
[----:B------:R-:W-:Y:S01]  /*1710*/  LOP3.LUT R31, R30, 0x3ff00000, RZ, 0xfc, !PT ;  /* 0x3ff000001e1f7812 */ /* 0x000fe200078efcff */
[----:B------:R-:W-:Y:S01]  /*1720*/  IMAD.MOV.U32 R30, RZ, RZ, R32 ;  /* 0x000000ffff1e7224 */ /* 0x000fe200078e0020 */
[C---:B------:R-:W-:Y:S02]  /*1730*/  FSETP.GEU.AND P2, PT, |R39|.reuse, 1.469367938527859385e-39, PT ;  /* 0x001000002700780b */ /* 0x040fe40003f4e200 */
[----:B------:R-:W-:-:S02]  /*1740*/  LOP3.LUT R11, R39, 0x7ff00000, RZ, 0xc0, !PT ;  /* 0x7ff00000270b7812 */ /* 0x000fc400078ec0ff */
[----:B------:R-:W-:Y:S01]  /*1750*/  LOP3.LUT R15, R33, 0x7ff00000, RZ, 0xc0, !PT ;  /* 0x7ff00000210f7812 */ /* 0x000fe200078ec0ff */
[----:B------:R-:W-:Y:S01]  /*1760*/  @!P0 DMUL R30, R32, 8.98846567431157953865e+307 ;  /* 0x7fe00000201e8828 */ /* 0x000fe20000000000 */
[----:B------:R-:W-:Y:S02]  /*1770*/  MOV R40, R38 ;  /* 0x0000002600287202 */ /* 0x000fe40000000f00 */
[----:B------:R-:W-:-:S03]  /*1780*/  ISETP.GE.U32.AND P1, PT, R11, R15, PT ;  /* 0x0000000f0b00720c */ /* 0x000fc60003f26070 */
[----:B------:R-:W0:Y:S02]  /*1790*/  MUFU.RCP64H R37, R31 ;  /* 0x0000001f00257308 */ /* 0x000e240000001800 */
[----:B------:R-:W-:Y:S02]  /*17a0*/  @!P2 LOP3.LUT R12, R33, 0x7ff00000, RZ, 0xc0, !PT ;  /* 0x7ff00000210ca812 */ /* 0x000fe400078ec0ff */
[----:B------:R-:W-:Y:S02]  /*17b0*/  @!P0 LOP3.LUT R15, R31, 0x7ff00000, RZ, 0xc0, !PT ;  /* 0x7ff000001f0f8812 */ /* 0x000fe400078ec0ff */
[----:B------:R-:W-:Y:S01]  /*17c0*/  @!P2 ISETP.GE.U32.AND P3, PT, R11, R12, PT ;  /* 0x0000000c0b00a20c */ /* 0x000fe20003f66070 */
[----:B------:R-:W-:-:S05]  /*17d0*/  IMAD.MOV.U32 R12, RZ, RZ, 0x1ca00000 ;  /* 0x1ca00000ff0c7424 */ /* 0x000fca00078e00ff */
[----:B------:R-:W-:-:S04]  /*17e0*/  SEL R14, R12, 0x63400000, !P1 ;  /* 0x634000000c0e7807 */ /* 0x000fc80004800000 */
[----:B------:R-:W-:Y:S01]  /*17f0*/  LOP3.LUT R41, R14, 0x800fffff, R39, 0xf8, !PT ;  /* 0x800fffff0e297812 */ /* 0x000fe200078ef827 */
[----:B0-----:R-:W-:Y:S01]  /*1800*/  DFMA R16, R36, -R30, 1 ;  /* 0x3ff000002410742b */ /* 0x001fe2000000081e */
[----:B------:R-:W-:-:S07]  /*1810*/  MOV R14, R11 ;  /* 0x0000000b000e7202 */ /* 0x000fce0000000f00 */
[----:B------:R-:W-:-:S08]  /*1820*/  DFMA R16, R16, R16, R16 ;  /* 0x000000101010722b */ /* 0x000fd00000000010 */
[----:B------:R-:W-:Y:S01]  /*1830*/  DFMA R36, R36, R16, R36 ;  /* 0x000000102424722b */ /* 0x000fe20000000024 */
[----:B------:R-:W-:-:S04]  /*1840*/  @!P2 SEL R16, R12, 0x63400000, !P3 ;  /* 0x634000000c10a807 */ /* 0x000fc80005800000 */
[----:B------:R-:W-:-:S03]  /*1850*/  @!P2 LOP3.LUT R16, R16, 0x80000000, R39, 0xf8, !PT ;  /* 0x800000001010a812 */ /* 0x000fc600078ef827 */
[----:B------:R-:W-:Y:S01]  /*1860*/  DFMA R42, R36, -R30, 1 ;  /* 0x3ff00000242a742b */ /* 0x000fe2000000081e */
[----:B------:R-:W-:Y:S01]  /*1870*/  @!P2 LOP3.LUT R17, R16, 0x100000, RZ, 0xfc, !PT ;  /* 0x001000001011a812 */ /* 0x000fe200078efcff */
[----:B------:R-:W-:-:S06]  /*1880*/  @!P2 IMAD.MOV.U32 R16, RZ, RZ, RZ ;  /* 0x000000ffff10a224 */ /* 0x000fcc00078e00ff */
[----:B------:R-:W-:Y:S02]  /*1890*/  DFMA R42, R36, R42, R36 ;  /* 0x0000002a242a722b */ /* 0x000fe40000000024 */
[----:B------:R-:W-:-:S08]  /*18a0*/  @!P2 DFMA R40, R40, 2, -R16 ;  /* 0x400000002828a82b */ /* 0x000fd00000000810 */
[----:B------:R-:W-:Y:S02]  /*18b0*/  DMUL R16, R42, R40 ;  /* 0x000000282a107228 */ /* 0x000fe40000000000 */
[----:B------:R-:W-:-:S06]  /*18c0*/  @!P2 LOP3.LUT R14, R41, 0x7ff00000, RZ, 0xc0, !PT ;  /* 0x7ff00000290ea812 */ /* 0x000fcc00078ec0ff */
[----:B------:R-:W-:-:S08]  /*18d0*/  DFMA R36, R16, -R30, R40 ;  /* 0x8000001e1024722b */ /* 0x000fd00000000028 */
[----:B------:R-:W-:Y:S01]  /*18e0*/  DFMA R36, R42, R36, R16 ;  /* 0x000000242a24722b */ /* 0x000fe20000000010 */
[----:B------:R-:W-:Y:S01]  /*18f0*/  VIADD R16, R14, 0xffffffff ;  /* 0xffffffff0e107836 */ /* 0x000fe20000000000 */
[----:B------:R-:W-:-:S04]  /*1900*/  IADD3 R17, PT, PT, R15, -0x1, RZ ;  /* 0xffffffff0f117810 */ /* 0x000fc80007ffe0ff */
[----:B------:R-:W-:-:S04]  /*1910*/  ISETP.GT.U32.AND P0, PT, R16, 0x7feffffe, PT ;  /* 0x7feffffe1000780c */ /* 0x000fc80003f04070 */
[----:B------:R-:W-:-:S13]  /*1920*/  ISETP.GT.U32.OR P0, PT, R17, 0x7feffffe, P0 ;  /* 0x7feffffe1100780c */ /* 0x000fda0000704470 */
[----:B------:R-:W-:Y:S05]  /*1930*/  @P0 BRA `(.L_x_19) ;  /* 0x0000000000740947 */ /* 0x000fea0003800000 */
[----:B------:R-:W-:-:S04]  /*1940*/  LOP3.LUT R14, R33, 0x7ff00000, RZ, 0xc0, !PT ;  /* 0x7ff00000210e7812 */ /* 0x000fc800078ec0ff */
[CC--:B------:R-:W-:Y:S02]  /*1950*/  VIADDMNMX R15, R11.reuse, -R14.reuse, 0xb9600000, !PT ;  /* 0xb96000000b0f7446 */ /* 0x0c0fe4000780090e */
[----:B------:R-:W-:Y:S01]  /*1960*/  ISETP.GE.U32.AND P0, PT, R11, R14, PT ;  /* 0x0000000e0b00720c */ /* 0x000fe20003f06070 */
[----:B------:R-:W-:Y:S01]  /*1970*/  IMAD.MOV.U32 R14, RZ, RZ, RZ ;  /* 0x000000ffff0e7224 */ /* 0x000fe200078e00ff */
[----:B------:R-:W-:Y:S02]  /*1980*/  VIMNMX R15, PT, PT, R15, 0x46a00000, PT ;  /* 0x46a000000f0f7848 */ /* 0x000fe40003fe0100 */
[----:B------:R-:W-:-:S05]  /*1990*/  SEL R12, R12, 0x63400000, !P0 ;  /* 0x634000000c0c7807 */ /* 0x000fca0004000000 */
[----:B------:R-:W-:-:S05]  /*19a0*/  IMAD.IADD R12, R15, 0x1, -R12 ;  /* 0x000000010f0c7824 */ /* 0x000fca00078e0a0c */
[----:B------:R-:W-:-:S06]  /*19b0*/  IADD3 R15, PT, PT, R12, 0x7fe00000, RZ ;  /* 0x7fe000000c0f7810 */ /* 0x000fcc0007ffe0ff */
[----:B------:R-:W-:-:S10]  /*19c0*/  DMUL R16, R36, R14 ;  /* 0x0000000e24107228 */ /* 0x000fd40000000000 */
[----:B------:R-:W-:-:S13]  /*19d0*/  FSETP.GTU.AND P0, PT, |R17|, 1.469367938527859385e-39, PT ;  /* 0x001000001100780b */ /* 0x000fda0003f0c200 */
[----:B------:R-:W-:Y:S05]  /*19e0*/  @P0 BRA `(.L_x_20) ;  /* 0x0000000000a80947 */ /* 0x000fea0003800000 */
[----:B------:R-:W-:-:S06]  /*19f0*/  DFMA R30, R36, -R30, R40 ;  /* 0x8000001e241e722b */ /* 0x000fcc0000000028 */
[----:B------:R-:W-:-:S04]  /*1a00*/  MOV R30, RZ ;  /* 0x000000ff001e7202 */ /* 0x000fc80000000f00 */
[C---:B------:R-:W-:Y:S02]  /*1a10*/  FSETP.NEU.AND P0, PT, R31.reuse, RZ, PT ;  /* 0x000000ff1f00720b */ /* 0x040fe40003f0d000 */
[----:B------:R-:W-:-:S04]  /*1a20*/  LOP3.LUT R32, R31, 0x80000000, R33, 0x48, !PT ;  /* 0x800000001f207812 */ /* 0x000fc800078e4821 */
[----:B------:R-:W-:-:S07]  /*1a30*/  LOP3.LUT R31, R32, R15, RZ, 0xfc, !PT ;  /* 0x0000000f201f7212 */ /* 0x000fce00078efcff */
[----:B------:R-:W-:Y:S05]  /*1a40*/  @!P0 BRA `(.L_x_20) ;  /* 0x0000000000908947 */ /* 0x000fea0003800000 */
[----:B------:R-:W-:Y:S01]  /*1a50*/  IMAD.MOV R15, RZ, RZ, -R12 ;  /* 0x000000ffff0f7224 */ /* 0x000fe200078e0a0c */
[----:B------:R-:W-:Y:S02]  /*1a60*/  MOV R14, RZ ;  /* 0x000000ff000e7202 */ /* 0x000fe40000000f00 */
[----:B------:R-:W-:-:S04]  /*1a70*/  IADD3 R12, PT, PT, -R12, -0x43300000, RZ ;  /* 0xbcd000000c0c7810 */ /* 0x000fc80007ffe1ff */
[----:B------:R-:W-:Y:S02]  /*1a80*/  DFMA R14, R16, -R14, R36 ;  /* 0x8000000e100e722b */ /* 0x000fe40000000024 */
[----:B------:R-:W-:-:S08]  /*1a90*/  DMUL.RP R36, R36, R30 ;  /* 0x0000001e24247228 */ /* 0x000fd00000008000 */
[----:B------:R-:W-:Y:S02]  /*1aa0*/  FSETP.NEU.AND P0, PT, |R15|, R12, PT ;  /* 0x0000000c0f00720b */ /* 0x000fe40003f0d200 */
[----:B------:R-:W-:Y:S02]  /*1ab0*/  LOP3.LUT R32, R37, R32, RZ, 0x3c, !PT ;  /* 0x0000002025207212 */ /* 0x000fe400078e3cff */
[----:B------:R-:W-:Y:S02]  /*1ac0*/  FSEL R12, R36, R16, !P0 ;  /* 0x00000010240c7208 */ /* 0x000fe40004000000 */
[----:B------:R-:W-:-:S03]  /*1ad0*/  FSEL R11, R32, R17, !P0 ;  /* 0x00000011200b7208 */ /* 0x000fc60004000000 */
[----:B------:R-:W-:Y:S01]  /*1ae0*/  IMAD.MOV.U32 R16, RZ, RZ, R12 ;  /* 0x000000ffff107224 */ /* 0x000fe200078e000c */
[----:B------:R-:W-:Y:S01]  /*1af0*/  MOV R17, R11 ;  /* 0x0000000b00117202 */ /* 0x000fe20000000f00 */
[----:B------:R-:W-:Y:S06]  /*1b00*/  BRA `(.L_x_20) ;  /* 0x0000000000607947 */ /* 0x000fec0003800000 */
.L_x_19:
[----:B------:R-:W-:-:S14]  /*1b10*/  DSETP.NAN.AND P0, PT, R38, R38, PT ;  /* 0x000000262600722a */ /* 0x000fdc0003f08000 */
[----:B------:R-:W-:Y:S05]  /*1b20*/  @P0 BRA `(.L_x_21) ;  /* 0x00000000004c0947 */ /* 0x000fea0003800000 */
[----:B------:R-:W-:-:S14]  /*1b30*/  DSETP.NAN.AND P0, PT, R32, R32, PT ;  /* 0x000000202000722a */ /* 0x000fdc0003f08000 */
[----:B------:R-:W-:Y:S05]  /*1b40*/  @P0 BRA `(.L_x_22) ;  /* 0x0000000000340947 */ /* 0x000fea0003800000 */
[----:B------:R-:W-:Y:S01]  /*1b50*/  ISETP.NE.AND P0, PT, R14, R15, PT ;  /* 0x0000000f0e00720c */ /* 0x000fe20003f05270 */
[----:B------:R-:W-:Y:S01]  /*1b60*/  IMAD.MOV.U32 R16, RZ, RZ, 0x0 ;  /* 0x00000000ff107424 */ /* 0x000fe200078e00ff */
[----:B------:R-:W-:-:S11]  /*1b70*/  MOV R17, 0xfff80000 ;  /* 0xfff8000000117802 */ /* 0x000fd60000000f00 */
[----:B------:R-:W-:Y:S05]  /*1b80*/  @!P0 BRA `(.L_x_20) ;  /* 0x0000000000408947 */ /* 0x000fea0003800000 */
[----:B------:R-:W-:Y:S02]  /*1b90*/  ISETP.NE.AND P0, PT, R14, 0x7ff00000, PT ;  /* 0x7ff000000e00780c */ /* 0x000fe40003f05270 */
[----:B------:R-:W-:Y:S02]  /*1ba0*/  LOP3.LUT R33, R39, 0x80000000, R33, 0x48, !PT ;  /* 0x8000000027217812 */ /* 0x000fe400078e4821 */
[----:B------:R-:W-:-:S13]  /*1bb0*/  ISETP.EQ.OR P0, PT, R15, RZ, !P0 ;  /* 0x000000ff0f00720c */ /* 0x000fda0004702670 */
[----:B------:R-:W-:Y:S01]  /*1bc0*/  @P0 LOP3.LUT R11, R33, 0x7ff00000, RZ, 0xfc, !PT ;  /* 0x7ff00000210b0812 */ /* 0x000fe200078efcff */
[----:B------:R-:W-:Y:S01]  /*1bd0*/  @!P0 IMAD.MOV.U32 R16, RZ, RZ, RZ ;  /* 0x000000ffff108224 */ /* 0x000fe200078e00ff */
[----:B------:R-:W-:Y:S01]  /*1be0*/  @!P0 MOV R17, R33 ;  /* 0x0000002100118202 */ /* 0x000fe20000000f00 */
[----:B------:R-:W-:Y:S01]  /*1bf0*/  @P0 IMAD.MOV.U32 R16, RZ, RZ, RZ ;  /* 0x000000ffff100224 */ /* 0x000fe200078e00ff */
[----:B------:R-:W-:Y:S01]  /*1c00*/  @P0 MOV R17, R11 ;  /* 0x0000000b00110202 */ /* 0x000fe20000000f00 */
[----:B------:R-:W-:Y:S06]  /*1c10*/  BRA `(.L_x_20) ;  /* 0x00000000001c7947 */ /* 0x000fec0003800000 */
.L_x_22:
[----:B------:R-:W-:Y:S01]  /*1c20*/  LOP3.LUT R11, R33, 0x80000, RZ, 0xfc, !PT ;  /* 0x00080000210b7812 */ /* 0x000fe200078efcff */
[----:B------:R-:W-:-:S03]  /*1c30*/  IMAD.MOV.U32 R16, RZ, RZ, R32 ;  /* 0x000000ffff107224 */ /* 0x000fc600078e0020 */
[----:B------:R-:W-:Y:S01]  /*1c40*/  MOV R17, R11 ;  /* 0x0000000b00117202 */ /* 0x000fe20000000f00 */
[----:B------:R-:W-:Y:S06]  /*1c50*/  BRA `(.L_x_20) ;  /* 0x00000000000c7947 */ /* 0x000fec0003800000 */
.L_x_21:
[----:B------:R-:W-:Y:S01]  /*1c60*/  LOP3.LUT R11, R39, 0x80000, RZ, 0xfc, !PT ;  /* 0x00080000270b7812 */ /* 0x000fe200078efcff */
[----:B------:R-:W-:-:S03]  /*1c70*/  IMAD.MOV.U32 R16, RZ, RZ, R38 ;  /* 0x000000ffff107224 */ /* 0x000fc600078e0026 */
[----:B------:R-:W-:-:S07]  /*1c80*/  MOV R17, R11 ;  /* 0x0000000b00117202 */ /* 0x000fce0000000f00 */
.L_x_20:
[----:B------:R-:W-:Y:S05]  /*1c90*/  BSYNC.RECONVERGENT B1 ;  /* 0x0000000000017941 */ /* 0x000fea0003800200 */
.L_x_18:
[----:B------:R-:W-:Y:S02]  /*1ca0*/  HFMA2 R15, -RZ, RZ, 0, 0 ;  /* 0x00000000ff0f7431 */ /* 0x000fe400000001ff */
[----:B------:R-:W-:Y:S01]  /*1cb0*/  IMAD.MOV.U32 R14, RZ, RZ, R0 ;  /* 0x000000ffff0e7224 */ /* 0x000fe200078e0000 */
[----:B------:R-:W-:Y:S01]  /*1cc0*/  MOV R11, R17 ;  /* 0x00000011000b7202 */ /* 0x000fe20000000f00 */
[----:B------:R-:W-:Y:S02]  /*1cd0*/  IMAD.MOV.U32 R12, RZ, RZ, R16 ;  /* 0x000000ffff0c7224 */ /* 0x000fe400078e0010 */
[----:B------:R-:W-:Y:S05]  /*1ce0*/  RET.REL.NODEC R14 `(_Z6uvcalciidddPPfS0_S0_S0_S0_dd) ;  /* 0xffffffe00ec47950 */ /* 0x000fea0003c3ffff */
.L_x_23:
        /* <DEDUP_REMOVED lines=9> */
.L_x_53:


//--------------------- .text._Z6pboundiiPPf      --------------------------
	.section	.text._Z6pboundiiPPf,"ax",@progbits
	.align	128
        .global         _Z6pboundiiPPf
        .type           _Z6pboundiiPPf,@function
        .size           _Z6pboundiiPPf,(.L_x_59 - _Z6pboundiiPPf)
        .other          _Z6pboundiiPPf,@"STO_CUDA_ENTRY STV_DEFAULT"
_Z6pboundiiPPf:
.text._Z6pboundiiPPf:
        /* <DEDUP_REMOVED lines=13> */
[----:B0-----:R-:W2:Y:S04]  /*00d0*/  LDG.E.64 R2, desc[UR4][R10.64+0x8] ;  /* 0x000008040a027981 */ /* 0x001ea8000c1e1b00 */
[----:B------:R-:W3:Y:S01]  /*00e0*/  LDG.E.64 R4, desc[UR4][R10.64] ;  /* 0x000000040a047981 */ /* 0x000ee2000c1e1b00 */
[----:B--2---:R-:W-:-:S06]  /*00f0*/  IMAD.WIDE R2, R13, 0x4, R2 ;  /* 0x000000040d027825 */ /* 0x004fcc00078e0202 */
[----:B------:R-:W2:Y:S01]  /*0100*/  LDG.E R3, desc[UR4][R2.64] ;  /* 0x0000000402037981 */ /* 0x000ea2000c1e1900 */
[----:B---3--:R-:W-:-:S04]  /*0110*/  IMAD.WIDE R4, R13, 0x4, R4 ;  /* 0x000000040d047825 */ /* 0x008fc800078e0204 */
[----:B-1----:R-:W-:Y:S01]  /*0120*/  IMAD.WIDE R6, R9, 0x8, R6 ;  /* 0x0000000809067825 */ /* 0x002fe200078e0206 */
[----:B--2---:R0:W-:Y:S05]  /*0130*/  STG.E desc[UR4][R4.64], R3 ;  /* 0x0000000304007986 */ /* 0x0041ea000c101904 */
[----:B------:R-:W2:Y:S02]  /*0140*/  LDG.E.64 R6, desc[UR4][R6.64+-0x8] ;  /* 0xfffff80406067981 */ /* 0x000ea4000c1e1b00 */
[----:B--2---:R-:W-:-:S05]  /*0150*/  IMAD.WIDE R8, R13, 0x4, R6 ;  /* 0x000000040d087825 */ /* 0x004fca00078e0206 */
[----:B------:R0:W-:Y:S02]  /*0160*/  STG.E desc[UR4][R8.64], RZ ;  /* 0x000000ff08007986 */ /* 0x0001e4000c101904 */
.L_x_25:
[----:B------:R-:W-:Y:S05]  /*0170*/  BSYNC.RECONVERGENT B0 ;  /* 0x0000000000007941 */ /* 0x000fea0003800200 */
.L_x_24:
[----:B------:R-:W1:Y:S02]  /*0180*/  LDCU UR6, c[0x0][0x384] ;  /* 0x00007080ff0677ac */ /* 0x000e640008000800 */
[----:B-1----:R-:W-:-:S13]  /*0190*/  ISETP.GE.AND P0, PT, R13, UR6, PT ;  /* 0x000000060d007c0c */ /* 0x002fda000bf06270 */
[----:B------:R-:W-:Y:S05]  /*01a0*/  @P0 EXIT ;  /* 0x000000000000094d */ /* 0x000fea0003800000 */
[----:B0-----:R-:W0:Y:S02]  /*01b0*/  LDC.64 R2, c[0x0][0x388] ;  /* 0x0000e200ff027b82 */ /* 0x001e240000000a00 */
[----:B0-----:R-:W-:-:S05]  /*01c0*/  IMAD.WIDE R2, R13, 0x8, R2 ;  /* 0x000000080d027825 */ /* 0x001fca00078e0202 */
[----:B------:R-:W2:Y:S04]  /*01d0*/  LDG.E.64 R4, desc[UR4][R2.64] ;  /* 0x0000000402047981 */ /* 0x000ea8000c1e1b00 */
[----:B--2---:R-:W2:Y:S04]  /*01e0*/  LDG.E R9, desc[UR4][R4.64+0x4] ;  /* 0x0000040404097981 */ /* 0x004ea8000c1e1900 */
[----:B--2---:R-:W-:Y:S04]  /*01f0*/  STG.E desc[UR4][R4.64], R9 ;  /* 0x0000000904007986 */ /* 0x004fe8000c101904 */
[----:B------:R-:W2:Y:S02]  /*0200*/  LDG.E.64 R6, desc[UR4][R2.64] ;  /* 0x0000000402067981 */ /* 0x000ea4000c1e1b00 */
[----:B--2---:R-:W-:-:S05]  /*0210*/  IMAD.WIDE R6, R0, 0x4, R6 ;  /* 0x0000000400067825 */ /* 0x004fca00078e0206 */
[----:B------:R-:W2:Y:S04]  /*0220*/  LDG.E R11, desc[UR4][R6.64+-0x8] ;  /* 0xfffff804060b7981 */ /* 0x000ea8000c1e1900 */
[----:B--2---:R-:W-:Y:S01]  /*0230*/  STG.E desc[UR4][R6.64+-0x4], R11 ;  /* 0xfffffc0b06007986 */ /* 0x004fe2000c101904 */
[----:B------:R-:W-:Y:S05]  /*0240*/  EXIT ;  /* 0x000000000000794d */ /* 0x000fea0003800000 */
.L_x_26:
        /* <DEDUP_REMOVED lines=11> */
.L_x_59:


//--------------------- .text._Z5pcalciiddPPfS0_S0_ --------------------------
	.section	.text._Z5pcalciiddPPfS0_S0_,"ax",@progbits
	.align	128
        .global         _Z5pcalciiddPPfS0_S0_
        .type           _Z5pcalciiddPPfS0_S0_,@function
        .size           _Z5pcalciiddPPfS0_S0_,(.L_x_54 - _Z5pcalciiddPPfS0_S0_)
        .other          _Z5pcalciiddPPfS0_S0_,@"STO_CUDA_ENTRY STV_DEFAULT"
_Z5pcalciiddPPfS0_S0_:
.text._Z5pcalciiddPPfS0_S0_:
        /* <DEDUP_REMOVED lines=19> */
[----:B------:R-:W-:-:S06]  /*0130*/  VIADD R11, R6, 0xffffffff ;  /* 0xffffffff060b7836 */ /* 0x000fcc0000000000 */
[----:B------:R-:W2:Y:S01]  /*0140*/  LDC.64 R14, c[0x0][0x3a0] ;  /* 0x0000e800ff0e7b82 */ /* 0x000ea20000000a00 */
[----:B0-----:R-:W-:-:S04]  /*0150*/  IMAD.WIDE.U32 R10, R11, 0x8, R2 ;  /* 0x000000080b0a7825 */ /* 0x001fc800078e0002 */
[C---:B------:R-:W-:Y:S02]  /*0160*/  IMAD.WIDE.U32 R2, R6.reuse, 0x8, R2 ;  /* 0x0000000806027825 */ /* 0x040fe400078e0002 */
[----:B-1----:R-:W3:Y:S02]  /*0170*/  LDG.E.64 R10, desc[UR4][R10.64] ;  /* 0x000000040a0a7981 */ /* 0x002ee4000c1e1b00 */
[----:B--2---:R-:W-:Y:S02]  /*0180*/  IMAD.WIDE.U32 R14, R6, 0x8, R14 ;  /* 0x00000008060e7825 */ /* 0x004fe400078e000e */
[----:B------:R-:W2:Y:S04]  /*0190*/  LDG.E.64 R8, desc[UR4][R2.64+0x8] ;  /* 0x0000080402087981 */ /* 0x000ea8000c1e1b00 */
[----:B------:R-:W4:Y:S04]  /*01a0*/  LDG.E.64 R14, desc[UR4][R14.64] ;  /* 0x000000040e0e7981 */ /* 0x000f28000c1e1b00 */
[----:B------:R0:W5:Y:S01]  /*01b0*/  LDG.E.64 R4, desc[UR4][R2.64] ;  /* 0x0000000402047981 */ /* 0x000162000c1e1b00 */
[C---:B------:R-:W-:Y:S01]  /*01c0*/  VIADD R21, R0.reuse, 0xffffffff ;  /* 0xffffffff00157836 */ /* 0x040fe20000000000 */
[----:B0-----:R-:W0:Y:S01]  /*01d0*/  LDC.64 R2, c[0x0][0x388] ;  /* 0x0000e200ff027b82 */ /* 0x001e220000000a00 */
[----:B---3--:R-:W-:-:S04]  /*01e0*/  IMAD.WIDE.U32 R12, R0, 0x4, R10 ;  /* 0x00000004000c7825 */ /* 0x008fc800078e000a */
[C---:B--2---:R-:W-:Y:S02]  /*01f0*/  IMAD.WIDE.U32 R16, R0.reuse, 0x4, R8 ;  /* 0x0000000400107825 */ /* 0x044fe400078e0008 */
[----:B------:R1:W2:Y:S01]  /*0200*/  LDG.E R12, desc[UR4][R12.64] ;  /* 0x000000040c0c7981 */ /* 0x0002a2000c1e1900 */
[----:B------:R-:W3:Y:S01]  /*0210*/  LDC.64 R8, c[0x0][0x390] ;  /* 0x0000e400ff087b82 */ /* 0x000ee20000000a00 */
[C---:B----4-:R-:W-:Y:S02]  /*0220*/  IMAD.WIDE.U32 R18, R0.reuse, 0x4, R14 ;  /* 0x0000000400127825 */ /* 0x050fe400078e000e */
[----:B------:R-:W2:Y:S04]  /*0230*/  LDG.E R17, desc[UR4][R16.64] ;  /* 0x0000000410117981 */ /* 0x000ea8000c1e1900 */
[----:B------:R-:W4:Y:S01]  /*0240*/  LDG.E R7, desc[UR4][R18.64] ;  /* 0x0000000412077981 */ /* 0x000f22000c1e1900 */
[----:B-----5:R-:W-:-:S04]  /*0250*/  IMAD.WIDE.U32 R22, R0, 0x4, R4 ;  /* 0x0000000400167825 */ /* 0x020fc800078e0004 */
[----:B------:R-:W-:Y:S02]  /*0260*/  IMAD.WIDE.U32 R20, R21, 0x4, R4 ;  /* 0x0000000415147825 */ /* 0x000fe400078e0004 */
[----:B------:R-:W5:Y:S04]  /*0270*/  LDG.E R22, desc[UR4][R22.64+0x4] ;  /* 0x0000040416167981 */ /* 0x000f68000c1e1900 */
[----:B------:R4:W5:Y:S01]  /*0280*/  LDG.E R25, desc[UR4][R20.64] ;  /* 0x0000000414197981 */ /* 0x000962000c1e1900 */
[----:B0-----:R-:W-:Y:S02]  /*0290*/  DMUL R14, R2, R2 ;  /* 0x00000002020e7228 */ /* 0x001fe40000000000 */
[----:B---3--:R-:W-:-:S08]  /*02a0*/  DMUL R10, R8, R8 ;  /* 0x00000008080a7228 */ /* 0x008fd00000000000 */
[----:B------:R-:W-:-:S08]  /*02b0*/  DADD R4, R10, R14 ;  /* 0x000000000a047229 */ /* 0x000fd0000000000e */
[----:B------:R-:W-:-:S06]  /*02c0*/  DADD R4, R4, R4 ;  /* 0x0000000004047229 */ /* 0x000fcc0000000004 */
[----:B-1----:R-:W0:Y:S01]  /*02d0*/  MUFU.RCP64H R13, R5 ;  /* 0x00000005000d7308 */ /* 0x002e220000001800 */
[----:B------:R-:W-:Y:S01]  /*02e0*/  BSSY.RECONVERGENT B0, `(.L_x_27) ;  /* 0x000001b000007945 */ /* 0x000fe20003800200 */
[----:B--2---:R-:W-:Y:S01]  /*02f0*/  FADD R24, R17, R12 ;  /* 0x0000000c11187221 */ /* 0x004fe20000000000 */
[----:B------:R-:W-:-:S05]  /*0300*/  IMAD.MOV.U32 R12, RZ, RZ, 0x1 ;  /* 0x00000001ff0c7424 */ /* 0x000fca00078e00ff */
[----:B----4-:R-:W1:Y:S01]  /*0310*/  F2F.F64.F32 R18, R7 ;  /* 0x0000000700127310 */ /* 0x010e620000201800 */
[----:B0-----:R-:W-:-:S07]  /*0320*/  DFMA R20, -R4, R12, 1 ;  /* 0x3ff000000414742b */ /* 0x001fce000000010c */
[----:B------:R-:W0:Y:S01]  /*0330*/  F2F.F64.F32 R16, R24 ;  /* 0x0000001800107310 */ /* 0x000e220000201800 */
[----:B-----5:R-:W-:Y:S01]  /*0340*/  FADD R25, R22, R25 ;  /* 0x0000001916197221 */ /* 0x020fe20000000000 */
[----:B------:R-:W-:Y:S02]  /*0350*/  DFMA R20, R20, R20, R20 ;  /* 0x000000141414722b */ /* 0x000fe40000000014 */
[----:B-1----:R-:W-:-:S04]  /*0360*/  DMUL R22, R18, R2 ;  /* 0x0000000212167228 */ /* 0x002fc80000000000 */
[----:B------:R-:W1:Y:S02]  /*0370*/  F2F.F64.F32 R18, R25 ;  /* 0x0000001900127310 */ /* 0x000e640000201800 */
[----:B------:R-:W-:Y:S02]  /*0380*/  DFMA R20, R12, R20, R12 ;  /* 0x000000140c14722b */ /* 0x000fe4000000000c */
[----:B------:R-:W-:Y:S02]  /*0390*/  DMUL R22, R22, R2 ;  /* 0x0000000216167228 */ /* 0x000fe40000000000 */
[----:B0-----:R-:W-:-:S04]  /*03a0*/  DMUL R16, R14, R16 ;  /* 0x000000100e107228 */ /* 0x001fc80000000000 */
[----:B------:R-:W-:Y:S02]  /*03b0*/  DFMA R2, -R4, R20, 1 ;  /* 0x3ff000000402742b */ /* 0x000fe40000000114 */
[----:B------:R-:W-:Y:S02]  /*03c0*/  DMUL R22, R22, R8 ;  /* 0x0000000816167228 */ /* 0x000fe40000000000 */
[----:B-1----:R-:W-:-:S04]  /*03d0*/  DFMA R16, R10, R18, R16 ;  /* 0x000000120a10722b */ /* 0x002fc80000000010 */
[----:B------:R-:W-:-:S04]  /*03e0*/  DFMA R2, R20, R2, R20 ;  /* 0x000000021402722b */ /* 0x000fc80000000014 */
[----:B------:R-:W-:-:S08]  /*03f0*/  DFMA R8, -R22, R8, R16 ;  /* 0x000000081608722b */ /* 0x000fd00000000110 */
[----:B------:R-:W-:-:S08]  /*0400*/  DMUL R10, R8, R2 ;  /* 0x00000002080a7228 */ /* 0x000fd00000000000 */
[----:B------:R-:W-:-:S08]  /*0410*/  DFMA R12, -R4, R10, R8 ;  /* 0x0000000a040c722b */ /* 0x000fd00000000108 */
[----:B------:R-:W-:Y:S01]  /*0420*/  DFMA R2, R2, R12, R10 ;  /* 0x0000000c0202722b */ /* 0x000fe2000000000a */
[----:B------:R-:W-:-:S09]  /*0430*/  FSETP.GEU.AND P1, PT, |R9|, 6.5827683646048100446e-37, PT ;  /* 0x036000000900780b */ /* 0x000fd20003f2e200 */
[----:B------:R-:W-:-:S05]  /*0440*/  FFMA R7, RZ, R5, R3 ;  /* 0x00000005ff077223 */ /* 0x000fca0000000003 */
[----:B------:R-:W-:-:S13]  /*0450*/  FSETP.GT.AND P0, PT, |R7|, 1.469367938527859385e-39, PT ;  /* 0x001000000700780b */ /* 0x000fda0003f04200 */
[----:B------:R-:W-:Y:S05]  /*0460*/  @P0 BRA P1, `(.L_x_28) ;  /* 0x0000000000080947 */ /* 0x000fea0000800000 */
[----:B------:R-:W-:-:S07]  /*0470*/  MOV R12, 0x490 ;  /* 0x00000490000c7802 */ /* 0x000fce0000000f00 */
[----:B------:R-:W-:Y:S05]  /*0480*/  CALL.REL.NOINC `($__internal_1_$__cuda_sm20_div_rn_f64_full) ;  /* 0x0000000000207944 */ /* 0x000fea0003c00000 */
.L_x_28:
[----:B------:R-:W-:Y:S05]  /*0490*/  BSYNC.RECONVERGENT B0 ;  /* 0x0000000000007941 */ /* 0x000fea0003800200 */
.L_x_27:
[----:B------:R-:W0:Y:S02]  /*04a0*/  LDC.64 R4, c[0x0][0x398] ;  /* 0x0000e600ff047b82 */ /* 0x000e240000000a00 */
[----:B0-----:R-:W-:-:S06]  /*04b0*/  IMAD.WIDE.U32 R6, R6, 0x8, R4 ;  /* 0x0000000806067825 */ /* 0x001fcc00078e0004 */
[----:B------:R-:W2:Y:S01]  /*04c0*/  LDG.E.64 R6, desc[UR4][R6.64] ;  /* 0x0000000406067981 */ /* 0x000ea2000c1e1b00 */
[----:B------:R-:W0:Y:S01]  /*04d0*/  F2F.F32.F64 R3, R2 ;  /* 0x0000000200037310 */ /* 0x000e220000301000 */
[----:B--2---:R-:W-:-:S05]  /*04e0*/  IMAD.WIDE.U32 R4, R0, 0x4, R6 ;  /* 0x0000000400047825 */ /* 0x004fca00078e0006 */
[----:B0-----:R-:W-:Y:S01]  /*04f0*/  STG.E desc[UR4][R4.64], R3 ;  /* 0x0000000304007986 */ /* 0x001fe2000c101904 */
[----:B------:R-:W-:Y:S05]  /*0500*/  EXIT ;  /* 0x000000000000794d */ /* 0x000fea0003800000 */
        .weak           $__internal_1_$__cuda_sm20_div_rn_f64_full
        .type           $__internal_1_$__cuda_sm20_div_rn_f64_full,@function
        .size           $__internal_1_$__cuda_sm20_div_rn_f64_full,(.L_x_54 - $__internal_1_$__cuda_sm20_div_rn_f64_full)
$__internal_1_$__cuda_sm20_div_rn_f64_full:
[C---:B------:R-:W-:Y:S01]  /*0510*/  FSETP.GEU.AND P0, PT, |R5|.reuse, 1.469367938527859385e-39, PT ;  /* 0x001000000500780b */ /* 0x040fe20003f0e200 */
[----:B------:R-:W-:Y:S01]  /*0520*/  IMAD.MOV.U32 R10, RZ, RZ, 0x1 ;  /* 0x00000001ff0a7424 */ /* 0x000fe200078e00ff */
[----:B------:R-:W-:Y:S01]  /*0530*/  LOP3.LUT R2, R5, 0x800fffff, RZ, 0xc0, !PT ;  /* 0x800fffff05027812 */ /* 0x000fe200078ec0ff */
[----:B------:R-:W-:Y:S01]  /*0540*/  IMAD.MOV.U32 R13, RZ, RZ, 0x1ca00000 ;  /* 0x1ca00000ff0d7424 */ /* 0x000fe200078e00ff */
[C---:B------:R-:W-:Y:S01]  /*0550*/  FSETP.GEU.AND P2, PT, |R9|.reuse, 1.469367938527859385e-39, PT ;  /* 0x001000000900780b */ /* 0x040fe20003f4e200 */
[----:B------:R-:W-:Y:S01]  /*0560*/  BSSY.RECONVERGENT B1, `(.L_x_29) ;  /* 0x0000053000017945 */ /* 0x000fe20003800200 */
[----:B------:R-:W-:Y:S01]  /*0570*/  LOP3.LUT R3, R2, 0x3ff00000, RZ, 0xfc, !PT ;  /* 0x3ff0000002037812 */ /* 0x000fe200078efcff */
[----:B------:R-:W-:Y:S01]  /*0580*/  IMAD.MOV.U32 R2, RZ, RZ, R4 ;  /* 0x000000ffff027224 */ /* 0x000fe200078e0004 */
[----:B------:R-:W-:-:S05]  /*0590*/  LOP3.LUT R7, R9, 0x7ff00000, RZ, 0xc0, !PT ;  /* 0x7ff0000009077812 */ /* 0x000fca00078ec0ff */
[----:B------:R-:W-:-:S04]  /*05a0*/  @!P0 DMUL R2, R4, 8.98846567431157953865e+307 ;  /* 0x7fe0000004028828 */ /* 0x000fc80000000000 */
[----:B------:R-:W-:Y:S02]  /*05b0*/  @!P2 LOP3.LUT R18, R5, 0x7ff00000, RZ, 0xc0, !PT ;  /* 0x7ff000000512a812 */ /* 0x000fe400078ec0ff */
[----:B------:R-:W0:Y:S02]  /*05c0*/  MUFU.RCP64H R11, R3 ;  /* 0x00000003000b7308 */ /* 0x000e240000001800 */
[----:B------:R-:W-:Y:S01]  /*05d0*/  @!P2 ISETP.GE.U32.AND P3, PT, R7, R18, PT ;  /* 0x000000120700a20c */ /* 0x000fe20003f66070 */
[----:B------:R-:W-:Y:S01]  /*05e0*/  @!P2 IMAD.MOV.U32 R18, RZ, RZ, RZ ;  /* 0x000000ffff12a224 */ /* 0x000fe200078e00ff */
[----:B0-----:R-:W-:-:S08]  /*05f0*/  DFMA R14, R10, -R2, 1 ;  /* 0x3ff000000a0e742b */ /* 0x001fd00000000802 */
[----:B------:R-:W-:Y:S01]  /*0600*/  DFMA R16, R14, R14, R14 ;  /* 0x0000000e0e10722b */ /* 0x000fe2000000000e */
[----:B------:R-:W-:Y:S02]  /*0610*/  LOP3.LUT R14, R5, 0x7ff00000, RZ, 0xc0, !PT ;  /* 0x7ff00000050e7812 */ /* 0x000fe400078ec0ff */
[----:B------:R-:W-:Y:S02]  /*0620*/  @!P2 SEL R15, R13, 0x63400000, !P3 ;  /* 0x634000000d0fa807 */ /* 0x000fe40005800000 */
[----:B------:R-:W-:-:S03]  /*0630*/  ISETP.GE.U32.AND P1, PT, R7, R14, PT ;  /* 0x0000000e0700720c */ /* 0x000fc60003f26070 */
[----:B------:R-:W-:Y:S01]  /*0640*/  DFMA R16, R10, R16, R10 ;  /* 0x000000100a10722b */ /* 0x000fe2000000000a */
[--C-:B------:R-:W-:Y:S01]  /*0650*/  @!P2 LOP3.LUT R15, R15, 0x80000000, R9.reuse, 0xf8, !PT ;  /* 0x800000000f0fa812 */ /* 0x100fe200078ef809 */
[----:B------:R-:W-:Y:S01]  /*0660*/  IMAD.MOV.U32 R10, RZ, RZ, R8 ;  /* 0x000000ffff0a7224 */ /* 0x000fe200078e0008 */
[----:B------:R-:W-:Y:S02]  /*0670*/  SEL R11, R13, 0x63400000, !P1 ;  /* 0x634000000d0b7807 */ /* 0x000fe40004800000 */
[----:B------:R-:W-:Y:S02]  /*0680*/  @!P2 LOP3.LUT R19, R15, 0x100000, RZ, 0xfc, !PT ;  /* 0x001000000f13a812 */ /* 0x000fe400078efcff */
[----:B------:R-:W-:Y:S01]  /*0690*/  LOP3.LUT R11, R11, 0x800fffff, R9, 0xf8, !PT ;  /* 0x800fffff0b0b7812 */ /* 0x000fe200078ef809 */
[----:B------:R-:W-:-:S05]  /*06a0*/  DFMA R20, R16, -R2, 1 ;  /* 0x3ff000001014742b */ /* 0x000fca0000000802 */
[----:B------:R-:W-:-:S03]  /*06b0*/  @!P2 DFMA R10, R10, 2, -R18 ;  /* 0x400000000a0aa82b */ /* 0x000fc60000000812 */
[----:B------:R-:W-:Y:S01]  /*06c0*/  DFMA R16, R16, R20, R16 ;  /* 0x000000141010722b */ /* 0x000fe20000000010 */
[----:B------:R-:W-:Y:S02]  /*06d0*/  IMAD.MOV.U32 R21, RZ, RZ, R7 ;  /* 0x000000ffff157224 */ /* 0x000fe400078e0007 */
[----:B------:R-:W-:Y:S01]  /*06e0*/  IMAD.MOV.U32 R20, RZ, RZ, R14 ;  /* 0x000000ffff147224 */ /* 0x000fe200078e000e */
[----:B------:R-:W-:-:S03]  /*06f0*/  @!P0 LOP3.LUT R20, R3, 0x7ff00000, RZ, 0xc0, !PT ;  /* 0x7ff0000003148812 */ /* 0x000fc600078ec0ff */
[----:B------:R-:W-:Y:S01]  /*0700*/  @!P2 LOP3.LUT R21, R11, 0x7ff00000, RZ, 0xc0, !PT ;  /* 0x7ff000000b15a812 */ /* 0x000fe200078ec0ff */
[----:B------:R-:W-:Y:S01]  /*0710*/  DMUL R18, R16, R10 ;  /* 0x0000000a10127228 */ /* 0x000fe20000000000 */
[----:B------:R-:W-:-:S03]  /*0720*/  VIADD R23, R20, 0xffffffff ;  /* 0xffffffff14177836 */ /* 0x000fc60000000000 */
[----:B------:R-:W-:-:S04]  /*0730*/  VIADD R22, R21, 0xffffffff ;  /* 0xffffffff15167836 */ /* 0x000fc80000000000 */
[----:B------:R-:W-:Y:S01]  /*0740*/  DFMA R14, R18, -R2, R10 ;  /* 0x80000002120e722b */ /* 0x000fe2000000000a */
[----:B------:R-:W-:-:S04]  /*0750*/  ISETP.GT.U32.AND P0, PT, R22, 0x7feffffe, PT ;  /* 0x7feffffe1600780c */ /* 0x000fc80003f04070 */
[----:B------:R-:W-:-:S03]  /*0760*/  ISETP.GT.U32.OR P0, PT, R23, 0x7feffffe, P0 ;  /* 0x7feffffe1700780c */ /* 0x000fc60000704470 */
[----:B------:R-:W-:-:S10]  /*0770*/  DFMA R14, R16, R14, R18 ;  /* 0x0000000e100e722b */ /* 0x000fd40000000012 */
[----:B------:R-:W-:Y:S05]  /*0780*/  @P0 BRA `(.L_x_30) ;  /* 0x00000000006c0947 */ /* 0x000fea0003800000 */
[----:B------:R-:W-:-:S04]  /*0790*/  LOP3.LUT R16, R5, 0x7ff00000, RZ, 0xc0, !PT ;  /* 0x7ff0000005107812 */ /* 0x000fc800078ec0ff */
[CC--:B------:R-:W-:Y:S02]  /*07a0*/  VIADDMNMX R8, R7.reuse, -R16.reuse, 0xb9600000, !PT ;  /* 0xb960000007087446 */ /* 0x0c0fe40007800910 */
[----:B------:R-:W-:Y:S02]  /*07b0*/  ISETP.GE.U32.AND P0, PT, R7, R16, PT ;  /* 0x000000100700720c */ /* 0x000fe40003f06070 */
[----:B------:R-:W-:Y:S02]  /*07c0*/  VIMNMX R8, PT, PT, R8, 0x46a00000, PT ;  /* 0x46a0000008087848 */ /* 0x000fe40003fe0100 */
[----:B------:R-:W-:-:S05]  /*07d0*/  SEL R7, R13, 0x63400000, !P0 ;  /* 0x634000000d077807 */ /* 0x000fca0004000000 */
[----:B------:R-:W-:Y:S02]  /*07e0*/  IMAD.IADD R7, R8, 0x1, -R7 ;  /* 0x0000000108077824 */ /* 0x000fe400078e0a07 */
[----:B------:R-:W-:Y:S02]  /*07f0*/  IMAD.MOV.U32 R8, RZ, RZ, RZ ;  /* 0x000000ffff087224 */ /* 0x000fe400078e00ff */
[----:B------:R-:W-:-:S06]  /*0800*/  VIADD R9, R7, 0x7fe00000 ;  /* 0x7fe0000007097836 */ /* 0x000fcc0000000000 */
[----:B------:R-:W-:-:S10]  /*0810*/  DMUL R16, R14, R8 ;  /* 0x000000080e107228 */ /* 0x000fd40000000000 */
[----:B------:R-:W-:-:S13]  /*0820*/  FSETP.GTU.AND P0, PT, |R17|, 1.469367938527859385e-39, PT ;  /* 0x001000001100780b */ /* 0x000fda0003f0c200 */
[----:B------:R-:W-:Y:S05]  /*0830*/  @P0 BRA `(.L_x_31) ;  /* 0x0000000000940947 */ /* 0x000fea0003800000 */
[----:B------:R-:W-:Y:S01]  /*0840*/  DFMA R2, R14, -R2, R10 ;  /* 0x800000020e02722b */ /* 0x000fe2000000000a */
[----:B------:R-:W-:-:S09]  /*0850*/  IMAD.MOV.U32 R8, RZ, RZ, RZ ;  /* 0x000000ffff087224 */ /* 0x000fd200078e00ff */
[C---:B------:R-:W-:Y:S02]  /*0860*/  FSETP.NEU.AND P0, PT, R3.reuse, RZ, PT ;  /* 0x000000ff0300720b */ /* 0x040fe40003f0d000 */
[----:B------:R-:W-:-:S04]  /*0870*/  LOP3.LUT R5, R3, 0x80000000, R5, 0x48, !PT ;  /* 0x8000000003057812 */ /* 0x000fc800078e4805 */
[----:B------:R-:W-:-:S07]  /*0880*/  LOP3.LUT R9, R5, R9, RZ, 0xfc, !PT ;  /* 0x0000000905097212 */ /* 0x000fce00078efcff */
[----:B------:R-:W-:Y:S05]  /*0890*/  @!P0 BRA `(.L_x_31) ;  /* 0x00000000007c8947 */ /* 0x000fea0003800000 */
[----:B------:R-:W-:Y:S01]  /*08a0*/  IMAD.MOV R3, RZ, RZ, -R7 ;  /* 0x000000ffff037224 */ /* 0x000fe200078e0a07 */
[----:B------:R-:W-:Y:S01]  /*08b0*/  DMUL.RP R8, R14, R8 ;  /* 0x000000080e087228 */ /* 0x000fe20000008000 */
[----:B------:R-:W-:Y:S01]  /*08c0*/  IMAD.MOV.U32 R2, RZ, RZ, RZ ;  /* 0x000000ffff027224 */ /* 0x000fe200078e00ff */
[----:B------:R-:W-:-:S05]  /*08d0*/  IADD3 R7, PT, PT, -R7, -0x43300000, RZ ;  /* 0xbcd0000007077810 */ /* 0x000fca0007ffe1ff */
[----:B------:R-:W-:-:S03]  /*08e0*/  DFMA R2, R16, -R2, R14 ;  /* 0x800000021002722b */ /* 0x000fc6000000000e */
[----:B------:R-:W-:-:S07]  /*08f0*/  LOP3.LUT R5, R9, R5, RZ, 0x3c, !PT ;  /* 0x0000000509057212 */ /* 0x000fce00078e3cff */
[----:B------:R-:W-:-:S04]  /*0900*/  FSETP.NEU.AND P0, PT, |R3|, R7, PT ;  /* 0x000000070300720b */ /* 0x000fc80003f0d200 */
[----:B------:R-:W-:Y:S02]  /*0910*/  FSEL R16, R8, R16, !P0 ;  /* 0x0000001008107208 */ /* 0x000fe40004000000 */
[----:B------:R-:W-:Y:S01]  /*0920*/  FSEL R17, R5, R17, !P0 ;  /* 0x0000001105117208 */ /* 0x000fe20004000000 */
[----:B------:R-:W-:Y:S06]  /*0930*/  BRA `(.L_x_31) ;  /* 0x0000000000547947 */ /* 0x000fec0003800000 */
.L_x_30:
[----:B------:R-:W-:-:S14]  /*0940*/  DSETP.NAN.AND P0, PT, R8, R8, PT ;  /* 0x000000080800722a */ /* 0x000fdc0003f08000 */
[----:B------:R-:W-:Y:S05]  /*0950*/  @P0 BRA `(.L_x_32) ;  /* 0x0000000000440947 */ /* 0x000fea0003800000 */
[----:B------:R-:W-:-:S14]  /*0960*/  DSETP.NAN.AND P0, PT, R4, R4, PT ;  /* 0x000000040400722a */ /* 0x000fdc0003f08000 */
[----:B------:R-:W-:Y:S05]  /*0970*/  @P0 BRA `(.L_x_33) ;  /* 0x0000000000300947 */ /* 0x000fea0003800000 */
[----:B------:R-:W-:Y:S01]  /*0980*/  ISETP.NE.AND P0, PT, R21, R20, PT ;  /* 0x000000141500720c */ /* 0x000fe20003f05270 */
[----:B------:R-:W-:Y:S02]  /*0990*/  IMAD.MOV.U32 R16, RZ, RZ, 0x0 ;  /* 0x00000000ff107424 */ /* 0x000fe400078e00ff */
[----:B------:R-:W-:-:S10]  /*09a0*/  IMAD.MOV.U32 R17, RZ, RZ, -0x80000 ;  /* 0xfff80000ff117424 */ /* 0x000fd400078e00ff */
[----:B------:R-:W-:Y:S05]  /*09b0*/  @!P0 BRA `(.L_x_31) ;  /* 0x0000000000348947 */ /* 0x000fea0003800000 */
[----:B------:R-:W-:Y:S02]  /*09c0*/  ISETP.NE.AND P0, PT, R21, 0x7ff00000, PT ;  /* 0x7ff000001500780c */ /* 0x000fe40003f05270 */
[----:B------:R-:W-:Y:S02]  /*09d0*/  LOP3.LUT R17, R9, 0x80000000, R5, 0x48, !PT ;  /* 0x8000000009117812 */ /* 0x000fe400078e4805 */
[----:B------:R-:W-:-:S13]  /*09e0*/  ISETP.EQ.OR P0, PT, R20, RZ, !P0 ;  /* 0x000000ff1400720c */ /* 0x000fda0004702670 */
[----:B------:R-:W-:Y:S01]  /*09f0*/  @P0 LOP3.LUT R2, R17, 0x7ff00000, RZ, 0xfc, !PT ;  /* 0x7ff0000011020812 */ /* 0x000fe200078efcff */
[----:B------:R-:W-:Y:S02]  /*0a00*/  @!P0 IMAD.MOV.U32 R16, RZ, RZ, RZ ;  /* 0x000000ffff108224 */ /* 0x000fe400078e00ff */
[----:B------:R-:W-:Y:S02]  /*0a10*/  @P0 IMAD.MOV.U32 R16, RZ, RZ, RZ ;  /* 0x000000ffff100224 */ /* 0x000fe400078e00ff */
[----:B------:R-:W-:Y:S01]  /*0a20*/  @P0 IMAD.MOV.U32 R17, RZ, RZ, R2 ;  /* 0x000000ffff110224 */ /* 0x000fe200078e0002 */
[----:B------:R-:W-:Y:S06]  /*0a30*/  BRA `(.L_x_31) ;  /* 0x0000000000147947 */ /* 0x000fec0003800000 */
.L_x_33:
[----:B------:R-:W-:Y:S01]  /*0a40*/  LOP3.LUT R17, R5, 0x80000, RZ, 0xfc, !PT ;  /* 0x0008000005117812 */ /* 0x000fe200078efcff */
[----:B------:R-:W-:Y:S01]  /*0a50*/  IMAD.MOV.U32 R16, RZ, RZ, R4 ;  /* 0x000000ffff107224 */ /* 0x000fe200078e0004 */
[----:B------:R-:W-:Y:S06]  /*0a60*/  BRA `(.L_x_31) ;  /* 0x0000000000087947 */ /* 0x000fec0003800000 */
.L_x_32:
[----:B------:R-:W-:Y:S01]  /*0a70*/  LOP3.LUT R17, R9, 0x80000, RZ, 0xfc, !PT ;  /* 0x0008000009117812 */ /* 0x000fe200078efcff */
[----:B------:R-:W-:-:S07]  /*0a80*/  IMAD.MOV.U32 R16, RZ, RZ, R8 ;  /* 0x000000ffff107224 */ /* 0x000fce00078e0008 */
.L_x_31:
[----:B------:R-:W-:Y:S05]  /*0a90*/  BSYNC.RECONVERGENT B1 ;  /* 0x0000000000017941 */ /* 0x000fea0003800200 */
.L_x_29:
[----:B------:R-:W-:Y:S02]  /*0aa0*/  IMAD.MOV.U32 R13, RZ, RZ, 0x0 ;  /* 0x00000000ff0d7424 */ /* 0x000fe400078e00ff */
[----:B------:R-:W-:Y:S02]  /*0ab0*/  IMAD.MOV.U32 R2, RZ, RZ, R16 ;  /* 0x000000ffff027224 */ /* 0x000fe400078e0010 */
[----:B------:R-:W-:Y:S01]  /*0ac0*/  IMAD.MOV.U32 R3, RZ, RZ, R17 ;  /* 0x000000ffff037224 */ /* 0x000fe200078e0011 */
[----:B------:R-:W-:Y:S06]  /*0ad0*/  RET.REL.NODEC R12 `(_Z5pcalciiddPPfS0_S0_) ;  /* 0xfffffff40c487950 */ /* 0x000fec0003c3ffff */
.L_x_34:
        /* <DEDUP_REMOVED lines=10> */
.L_x_54:


//--------------------- .text._Z5bcalciiddPPfS0_S0_dd --------------------------
	.section	.text._Z5bcalciiddPPfS0_S0_dd,"ax",@progbits
	.align	128
        .global         _Z5bcalciiddPPfS0_S0_dd
        .type           _Z5bcalciiddPPfS0_S0_dd,@function
        .size           _Z5bcalciiddPPfS0_S0_dd,(.L_x_56 - _Z5bcalciiddPPfS0_S0_dd)
        .other          _Z5bcalciiddPPfS0_S0_dd,@"STO_CUDA_ENTRY STV_DEFAULT"
_Z5bcalciiddPPfS0_S0_dd:
.text._Z5bcalciiddPPfS0_S0_dd:
        /* <DEDUP_REMOVED lines=22> */
[----:B------:R-:W-:Y:S02]  /*0160*/  IMAD.WIDE.U32 R6, R9, 0x8, R6 ;  /* 0x0000000809067825 */ /* 0x000fe400078e0006 */
[----:B-1----:R-:W3:Y:S02]  /*0170*/  LDG.E.64 R4, desc[UR4][R4.64+0x8] ;  /* 0x0000080404047981 */ /* 0x002ee4000c1e1b00 */
[----:B--2---:R-:W-:Y:S02]  /*0180*/  IMAD.WIDE.U32 R2, R0, 0x8, R2 ;  /* 0x0000000800027825 */ /* 0x004fe400078e0002 */
[----:B------:R-:W2:Y:S04]  /*0190*/  LDG.E.64 R6, desc[UR4][R6.64] ;  /* 0x0000000406067981 */ /* 0x000ea8000c1e1b00 */
[----:B------:R-:W4:Y:S01]  /*01a0*/  LDG.E.64 R2, desc[UR4][R2.64] ;  /* 0x0000000402027981 */ /* 0x000f22000c1e1b00 */
[----:B------:R-:W-:-:S02]  /*01b0*/  VIADD R13, R8, 0xffffffff ;  /* 0xffffffff080d7836 */ /* 0x000fc40000000000 */
[C---:B---3--:R-:W-:Y:S02]  /*01c0*/  IMAD.WIDE.U32 R14, R8.reuse, 0x4, R4 ;  /* 0x00000004080e7825 */ /* 0x048fe400078e0004 */
[----:B------:R-:W0:Y:S02]  /*01d0*/  LDC R4, c[0x0][0x3b4] ;  /* 0x0000ed00ff047b82 */ /* 0x000e240000000800 */
[C---:B--2---:R-:W-:Y:S02]  /*01e0*/  IMAD.WIDE.U32 R16, R8.reuse, 0x4, R6 ;  /* 0x0000000408107825 */ /* 0x044fe400078e0006 */
[----:B------:R-:W2:Y:S02]  /*01f0*/  LDG.E R14, desc[UR4][R14.64] ;  /* 0x000000040e0e7981 */ /* 0x000ea4000c1e1900 */
[--C-:B----4-:R-:W-:Y:S02]  /*0200*/  IMAD.WIDE.U32 R10, R8, 0x4, R2.reuse ;  /* 0x00000004080a7825 */ /* 0x110fe400078e0002 */
[----:B------:R-:W2:Y:S01]  /*0210*/  LDG.E R17, desc[UR4][R16.64] ;  /* 0x0000000410117981 */ /* 0x000ea2000c1e1900 */
[----:B------:R-:W1:Y:S01]  /*0220*/  LDC.64 R6, c[0x0][0x3b0] ;  /* 0x0000ec00ff067b82 */ /* 0x000e620000000a00 */
[----:B------:R-:W-:-:S02]  /*0230*/  IMAD.WIDE.U32 R12, R13, 0x4, R2 ;  /* 0x000000040d0c7825 */ /* 0x000fc400078e0002 */
[----:B------:R-:W3:Y:S04]  /*0240*/  LDG.E R10, desc[UR4][R10.64+0x4] ;  /* 0x000004040a0a7981 */ /* 0x000ee8000c1e1900 */
[----:B------:R-:W3:Y:S01]  /*0250*/  LDG.E R13, desc[UR4][R12.64] ;  /* 0x000000040c0d7981 */ /* 0x000ee2000c1e1900 */
[----:B0-----:R-:W1:Y:S01]  /*0260*/  MUFU.RCP64H R3, R4 ;  /* 0x0000000400037308 */ /* 0x001e620000001800 */
[----:B------:R-:W-:-:S06]  /*0270*/  VIADD R2, R4, 0x300402 ;  /* 0x0030040204027836 */ /* 0x000fcc0000000000 */
[----:B-1----:R-:W-:-:S08]  /*0280*/  DFMA R18, R2, -R6, 1 ;  /* 0x3ff000000212742b */ /* 0x002fd00000000806 */
[----:B------:R-:W-:Y:S01]  /*0290*/  DFMA R18, R18, R18, R18 ;  /* 0x000000121212722b */ /* 0x000fe20000000012 */
[----:B------:R-:W-:-:S07]  /*02a0*/  FSETP.GEU.AND P0, PT, |R2|, 5.8789094863358348022e-39, PT ;  /* 0x004004020200780b */ /* 0x000fce0003f0e200 */
[----:B------:R-:W-:-:S08]  /*02b0*/  DFMA R20, R2, R18, R2 ;  /* 0x000000120214722b */ /* 0x000fd00000000002 */
[----:B------:R-:W-:-:S08]  /*02c0*/  DFMA R6, R20, -R6, 1 ;  /* 0x3ff000001406742b */ /* 0x000fd00000000806 */
[----:B------:R-:W-:Y:S01]  /*02d0*/  DFMA R20, R20, R6, R20 ;  /* 0x000000061414722b */ /* 0x000fe20000000014 */
[----:B--2---:R-:W-:-:S04]  /*02e0*/  FADD R5, R14, -R17 ;  /* 0x800000110e057221 */ /* 0x004fc80000000000 */
[----:B------:R-:W0:Y:S01]  /*02f0*/  F2F.F64.F32 R18, R5 ;  /* 0x0000000500127310 */ /* 0x000e220000201800 */
[----:B---3--:R-:W-:-:S07]  /*0300*/  FADD R10, R10, -R13 ;  /* 0x8000000d0a0a7221 */ /* 0x008fce0000000000 */
[----:B------:R-:W1:Y:S01]  /*0310*/  F2F.F64.F32 R30, R10 ;  /* 0x0000000a001e7310 */ /* 0x000e620000201800 */
[----:B0-----:R-:W-:Y:S02]  /*0320*/  DMUL R18, R18, 0.5 ;  /* 0x3fe0000012127828 */ /* 0x001fe40000000000 */
[----:B-1----:R-:W-:Y:S01]  /*0330*/  DMUL R30, R30, 0.5 ;  /* 0x3fe000001e1e7828 */ /* 0x002fe20000000000 */
[----:B------:R-:W-:Y:S10]  /*0340*/  @P0 BRA `(.L_x_35) ;  /* 0x0000000000100947 */ /* 0x000ff40003800000 */
[----:B------:R-:W-:-:S05]  /*0350*/  LOP3.LUT R4, R4, 0x7fffffff, RZ, 0xc0, !PT ;  /* 0x7fffffff04047812 */ /* 0x000fca00078ec0ff */
[----:B------:R-:W-:Y:S01]  /*0360*/  VIADD R10, R4, 0xfff00000 ;  /* 0xfff00000040a7836 */ /* 0x000fe20000000000 */
[----:B------:R-:W-:-:S07]  /*0370*/  MOV R4, 0x390 ;  /* 0x0000039000047802 */ /* 0x000fce0000000f00 */
[----:B------:R-:W-:Y:S05]  /*0380*/  CALL.REL.NOINC `($__internal_2_$__cuda_sm20_dblrcp_rn_slowpath_v3) ;  /* 0x0000000400f07944 */ /* 0x000fea0003c00000 */
.L_x_35:
        /* <DEDUP_REMOVED lines=23> */
[----:B------:R-:W-:Y:S05]  /*0500*/  CALL.REL.NOINC `($__internal_3_$__cuda_sm20_div_rn_f64_full) ;  /* 0x0000000800387944 */ /* 0x000fea0003c00000 */
[----:B------:R-:W-:Y:S02]  /*0510*/  IMAD.MOV.U32 R6, RZ, RZ, R28 ;  /* 0x000000ffff067224 */ /* 0x000fe400078e001c */
[----:B------:R-:W-:-:S07]  /*0520*/  IMAD.MOV.U32 R7, RZ, RZ, R29 ;  /* 0x000000ffff077224 */ /* 0x000fce00078e001d */
.L_x_37:
[----:B------:R-:W-:Y:S05]  /*0530*/  BSYNC.RECONVERGENT B0 ;  /* 0x0000000000007941 */ /* 0x000fea0003800200 */
.L_x_36:
        /* <DEDUP_REMOVED lines=26> */
.L_x_39:
[----:B------:R-:W-:Y:S05]  /*06e0*/  BSYNC.RECONVERGENT B0 ;  /* 0x0000000000007941 */ /* 0x000fea0003800200 */
.L_x_38:
        /* <DEDUP_REMOVED lines=13> */
[----:B------:R-:W-:Y:S02]  /*07c0*/  DFMA R2, R12, R2, R10 ;  /* 0x000000020c02722b */ /* 0x000fe4000000000a */
[----:B------:R-:W-:Y:S02]  /*07d0*/  DADD R10, R4, R6 ;  /* 0x00000000040a7229 */ /* 0x000fe40000000006 */
[----:B------:R-:W-:-:S06]  /*07e0*/  DMUL R6, R6, R6 ;  /* 0x0000000606067228 */ /* 0x000fcc0000000000 */
[----:B------:R-:W-:Y:S02]  /*07f0*/  FFMA R9, RZ, UR6, R3 ;  /* 0x00000006ff097c23 */ /* 0x000fe40008000003 */
[----:B------:R-:W-:-:S03]  /*0800*/  DFMA R20, R10, R20, -R6 ;  /* 0x000000140a14722b */ /* 0x000fc60000000806 */
        /* <DEDUP_REMOVED lines=8> */
[----:B------:R-:W-:Y:S05]  /*0890*/  CALL.REL.NOINC `($__internal_3_$__cuda_sm20_div_rn_f64_full) ;  /* 0x0000000400547944 */ /* 0x000fea0003c00000 */
[----:B------:R-:W-:Y:S02]  /*08a0*/  IMAD.MOV.U32 R2, RZ, RZ, R28 ;  /* 0x000000ffff027224 */ /* 0x000fe400078e001c */
[----:B------:R-:W-:-:S07]  /*08b0*/  IMAD.MOV.U32 R3, RZ, RZ, R29 ;  /* 0x000000ffff037224 */ /* 0x000fce00078e001d */
.L_x_41:
[----:B------:R-:W-:Y:S05]  /*08c0*/  BSYNC.RECONVERGENT B0 ;  /* 0x0000000000007941 */ /* 0x000fea0003800200 */
.L_x_40:
        /* <DEDUP_REMOVED lines=26> */
.L_x_43:
[----:B------:R-:W-:Y:S05]  /*0a70*/  BSYNC.RECONVERGENT B0 ;  /* 0x0000000000007941 */ /* 0x000fea0003800200 */
.L_x_42:
[----:B------:R-:W0:Y:S01]  /*0a80*/  LDC.64 R12, c[0x0][0x3a8] ;  /* 0x0000ea00ff0c7b82 */ /* 0x000e220000000a00 */
[----:B------:R-:W-:Y:S01]  /*0a90*/  DMUL R10, R6, R2 ;  /* 0x00000002060a7228 */ /* 0x000fe20000000000 */
[----:B------:R-:W1:Y:S01]  /*0aa0*/  LDCU.64 UR6, c[0x0][0x3b8] ;  /* 0x00007700ff0677ac */ /* 0x000e620008000a00 */
[----:B0-----:R-:W-:-:S06]  /*0ab0*/  IMAD.WIDE.U32 R12, R0, 0x8, R12 ;  /* 0x00000008000c7825 */ /* 0x001fcc00078e000c */
[----:B------:R-:W2:Y:S01]  /*0ac0*/  LDG.E.64 R12, desc[UR4][R12.64] ;  /* 0x000000040c0c7981 */ /* 0x000ea2000c1e1b00 */
[----:B------:R-:W-:-:S08]  /*0ad0*/  DFMA R10, R6, R2, R10 ;  /* 0x00000002060a722b */ /* 0x000fd0000000000a */
[----:B------:R-:W-:-:S08]  /*0ae0*/  DADD R10, R20, -R10 ;  /* 0x00000000140a7229 */ /* 0x000fd0000000080a */
[----:B------:R-:W-:-:S08]  /*0af0*/  DFMA R10, -R4, R4, R10 ;  /* 0x00000004040a722b */ /* 0x000fd0000000010a */
[----:B-1----:R-:W-:-:S10]  /*0b00*/  DMUL R10, R10, UR6 ;  /* 0x000000060a0a7c28 */ /* 0x002fd40008000000 */
[----:B------:R-:W0:Y:S01]  /*0b10*/  F2F.F32.F64 R11, R10 ;  /* 0x0000000a000b7310 */ /* 0x000e220000301000 */
[----:B--2---:R-:W-:-:S05]  /*0b20*/  IMAD.WIDE.U32 R8, R8, 0x4, R12 ;  /* 0x0000000408087825 */ /* 0x004fca00078e000c */
[----:B0-----:R-:W-:Y:S01]  /*0b30*/  STG.E desc[UR4][R8.64], R11 ;  /* 0x0000000b08007986 */ /* 0x001fe2000c101904 */
[----:B------:R-:W-:Y:S05]  /*0b40*/  EXIT ;  /* 0x000000000000794d */ /* 0x000fea0003800000 */
        .weak           $__internal_2_$__cuda_sm20_dblrcp_rn_slowpath_v3
        .type           $__internal_2_$__cuda_sm20_dblrcp_rn_slowpath_v3,@function
        .size           $__internal_2_$__cuda_sm20_dblrcp_rn_slowpath_v3,($__internal_3_$__cuda_sm20_div_rn_f64_full - $__internal_2_$__cuda_sm20_dblrcp_rn_slowpath_v3)
$__internal_2_$__cuda_sm20_dblrcp_rn_slowpath_v3:
[----:B------:R-:W0:Y:S08]  /*0b50*/  LDC.64 R2, c[0x0][0x3b0] ;  /* 0x0000ec00ff027b82 */ /* 0x000e300000000a00 */
[----:B------:R-:W1:Y:S01]  /*0b60*/  LDC R5, c[0x0][0x3b4] ;  /* 0x0000ed00ff057b82 */ /* 0x000e620000000800 */
[----:B0-----:R-:W-:-:S14]  /*0b70*/  DSETP.GTU.AND P0, PT, |R2|, +INF , PT ;  /* 0x7ff000000200742a */ /* 0x001fdc0003f0c200 */
[----:B-1----:R-:W-:Y:S05]  /*0b80*/  @P0 BRA `(.L_x_44) ;  /* 0x0000000000800947 */ /* 0x002fea0003800000 */
[----:B------:R-:W-:-:S05]  /*0b90*/  LOP3.LUT R9, R5, 0x7fffffff, RZ, 0xc0, !PT ;  /* 0x7fffffff05097812 */ /* 0x000fca00078ec0ff */
[----:B------:R-:W-:-:S05]  /*0ba0*/  VIADD R6, R9, 0xffffffff ;  /* 0xffffffff09067836 */ /* 0x000fca0000000000 */
[----:B------:R-:W-:-:S13]  /*0bb0*/  ISETP.GE.U32.AND P0, PT, R6, 0x7fefffff, PT ;  /* 0x7fefffff0600780c */ /* 0x000fda0003f06070 */
[----:B------:R-:W-:Y:S02]  /*0bc0*/  @P0 LOP3.LUT R7, R5, 0x7ff00000, RZ, 0x3c, !PT ;  /* 0x7ff0000005070812 */ /* 0x000fe400078e3cff */
[----:B------:R-:W-:Y:S01]  /*0bd0*/  @P0 MOV R6, RZ ;  /* 0x000000ff00060202 */ /* 0x000fe20000000f00 */
[----:B------:R-:W-:Y:S06]  /*0be0*/  @P0 BRA `(.L_x_45) ;  /* 0x0000000000700947 */ /* 0x000fec0003800000 */
[----:B------:R-:W-:-:S13]  /*0bf0*/  ISETP.GE.U32.AND P0, PT, R9, 0x1000001, PT ;  /* 0x010000010900780c */ /* 0x000fda0003f06070 */
[----:B------:R-:W-:Y:S05]  /*0c00*/  @!P0 BRA `(.L_x_46) ;  /* 0x0000000000388947 */ /* 0x000fea0003800000 */
[----:B------:R-:W0:Y:S01]  /*0c10*/  LDCU UR6, c[0x0][0x3b0] ;  /* 0x00007600ff0677ac */ /* 0x000e220008000800 */
[----:B------:R-:W-:-:S04]  /*0c20*/  VIADD R7, R5, 0xc0200000 ;  /* 0xc020000005077836 */ /* 0x000fc80000000000 */
[----:B------:R-:W1:Y:S01]  /*0c30*/  MUFU.RCP64H R11, R7 ;  /* 0x00000007000b7308 */ /* 0x000e620000001800 */
[----:B0-----:R-:W-:-:S06]  /*0c40*/  IMAD.U32 R6, RZ, RZ, UR6 ;  /* 0x00000006ff067e24 */ /* 0x001fcc000f8e00ff */
[----:B-1----:R-:W-:-:S08]  /*0c50*/  DFMA R12, -R6, R10, 1 ;  /* 0x3ff00000060c742b */ /* 0x002fd0000000010a */
[----:B------:R-:W-:-:S08]  /*0c60*/  DFMA R12, R12, R12, R12 ;  /* 0x0000000c0c0c722b */ /* 0x000fd0000000000c */
[----:B------:R-:W-:-:S08]  /*0c70*/  DFMA R12, R10, R12, R10 ;  /* 0x0000000c0a0c722b */ /* 0x000fd0000000000a */
[----:B------:R-:W-:-:S08]  /*0c80*/  DFMA R10, -R6, R12, 1 ;  /* 0x3ff00000060a742b */ /* 0x000fd0000000010c */
[----:B------:R-:W-:-:S08]  /*0c90*/  DFMA R10, R12, R10, R12 ;  /* 0x0000000a0c0a722b */ /* 0x000fd0000000000c */
[----:B------:R-:W-:-:S08]  /*0ca0*/  DMUL R10, R10, 2.2250738585072013831e-308 ;  /* 0x001000000a0a7828 */ /* 0x000fd00000000000 */
[----:B------:R-:W-:-:S08]  /*0cb0*/  DFMA R2, R10, -R2, 1 ;  /* 0x3ff000000a02742b */ /* 0x000fd00000000802 */
[----:B------:R-:W-:-:S08]  /*0cc0*/  DFMA R2, R2, R2, R2 ;  /* 0x000000020202722b */ /* 0x000fd00000000002 */
[----:B------:R-:W-:Y:S01]  /*0cd0*/  DFMA R6, R10, R2, R10 ;  /* 0x000000020a06722b */ /* 0x000fe2000000000a */
[----:B------:R-:W-:Y:S10]  /*0ce0*/  BRA `(.L_x_45) ;  /* 0x0000000000307947 */ /* 0x000ff40003800000 */
.L_x_46:
[----:B------:R-:W-:Y:S01]  /*0cf0*/  DMUL R2, R2, 8.11296384146066816958e+31 ;  /* 0x4690000002027828 */ /* 0x000fe20000000000 */
[----:B------:R-:W-:-:S05]  /*0d00*/  IMAD.MOV.U32 R6, RZ, RZ, R10 ;  /* 0x000000ffff067224 */ /* 0x000fca00078e000a */
[----:B------:R-:W0:Y:S02]  /*0d10*/  MUFU.RCP64H R7, R3 ;  /* 0x0000000300077308 */ /* 0x000e240000001800 */
[----:B0-----:R-:W-:-:S08]  /*0d20*/  DFMA R10, -R2, R6, 1 ;  /* 0x3ff00000020a742b */ /* 0x001fd00000000106 */
[----:B------:R-:W-:-:S08]  /*0d30*/  DFMA R10, R10, R10, R10 ;  /* 0x0000000a0a0a722b */ /* 0x000fd0000000000a */
[----:B------:R-:W-:-:S08]  /*0d40*/  DFMA R10, R6, R10, R6 ;  /* 0x0000000a060a722b */ /* 0x000fd00000000006 */
[----:B------:R-:W-:-:S08]  /*0d50*/  DFMA R6, -R2, R10, 1 ;  /* 0x3ff000000206742b */ /* 0x000fd0000000010a */
[----:B------:R-:W-:-:S08]  /*0d60*/  DFMA R6, R10, R6, R10 ;  /* 0x000000060a06722b */ /* 0x000fd0000000000a */
[----:B------:R-:W-:Y:S01]  /*0d70*/  DMUL R6, R6, 8.11296384146066816958e+31 ;  /* 0x4690000006067828 */ /* 0x000fe20000000000 */
[----:B------:R-:W-:Y:S10]  /*0d80*/  BRA `(.L_x_45) ;  /* 0x0000000000087947 */ /* 0x000ff40003800000 */
.L_x_44:
[----:B------:R-:W0:Y:S01]  /*0d90*/  LDC R6, c[0x0][0x3b0] ;  /* 0x0000ec00ff067b82 */ /* 0x000e220000000800 */
[----:B------:R-:W-:-:S07]  /*0da0*/  LOP3.LUT R7, R5, 0x80000, RZ, 0xfc, !PT ;  /* 0x0008000005077812 */ /* 0x000fce00078efcff */
.L_x_45:
[----:B------:R-:W-:Y:S01]  /*0db0*/  MOV R5, 0x0 ;  /* 0x0000000000057802 */ /* 0x000fe20000000f00 */
[----:B0-----:R-:W-:Y:S02]  /*0dc0*/  IMAD.MOV.U32 R20, RZ, RZ, R6 ;  /* 0x000000ffff147224 */ /* 0x001fe400078e0006 */
[----:B------:R-:W-:Y:S01]  /*0dd0*/  IMAD.MOV.U32 R21, RZ, RZ, R7 ;  /* 0x000000ffff157224 */ /* 0x000fe200078e0007 */
[----:B------:R-:W-:Y:S06]  /*0de0*/  RET.REL.NODEC R4 `(_Z5bcalciiddPPfS0_S0_dd) ;  /* 0xfffffff004847950 */ /* 0x000fec0003c3ffff */
        .weak           $__internal_3_$__cuda_sm20_div_rn_f64_full
        .type           $__internal_3_$__cuda_sm20_div_rn_f64_full,@function
        .size           $__internal_3_$__cuda_sm20_div_rn_f64_full,(.L_x_56 - $__internal_3_$__cuda_sm20_div_rn_f64_full)
$__internal_3_$__cuda_sm20_div_rn_f64_full:
[----:B------:R-:W-:Y:S01]  /*0df0*/  FSETP.GEU.AND P2, PT, |R17|, 1.469367938527859385e-39, PT ;  /* 0x001000001100780b */ /* 0x000fe20003f4e200 */
[----:B------:R-:W-:Y:S01]  /*0e00*/  IMAD.MOV.U32 R11, RZ, RZ, 0x1ca00000 ;  /* 0x1ca00000ff0b7424 */ /* 0x000fe200078e00ff */
[C---:B------:R-:W-:Y:S01]  /*0e10*/  FSETP.GEU.AND P0, PT, |R13|.reuse, 1.469367938527859385e-39, PT ;  /* 0x001000000d00780b */ /* 0x040fe20003f0e200 */
[----:B------:R-:W-:Y:S01]  /*0e20*/  IMAD.MOV.U32 R28, RZ, RZ, 0x1 ;  /* 0x00000001ff1c7424 */ /* 0x000fe200078e00ff */
[----:B------:R-:W-:Y:S01]  /*0e30*/  LOP3.LUT R14, R13, 0x800fffff, RZ, 0xc0, !PT ;  /* 0x800fffff0d0e7812 */ /* 0x000fe200078ec0ff */
[----:B------:R-:W-:Y:S01]  /*0e40*/  BSSY.RECONVERGENT B1, `(.L_x_47) ;  /* 0x0000052000017945 */ /* 0x000fe20003800200 */
[----:B------:R-:W-:Y:S02]  /*0e50*/  LOP3.LUT R9, R17, 0x7ff00000, RZ, 0xc0, !PT ;  /* 0x7ff0000011097812 */ /* 0x000fe400078ec0ff */
[----:B------:R-:W-:Y:S01]  /*0e60*/  LOP3.LUT R15, R14, 0x3ff00000, RZ, 0xfc, !PT ;  /* 0x3ff000000e0f7812 */ /* 0x000fe200078efcff */
[----:B------:R-:W-:Y:S01]  /*0e70*/  IMAD.MOV.U32 R14, RZ, RZ, R12 ;  /* 0x000000ffff0e7224 */ /* 0x000fe200078e000c */
[----:B------:R-:W-:-:S02]  /*0e80*/  LOP3.LUT R27, R13, 0x7ff00000, RZ, 0xc0, !PT ;  /* 0x7ff000000d1b7812 */ /* 0x000fc400078ec0ff */
[----:B------:R-:W-:Y:S01]  /*0e90*/  MOV R26, R9 ;  /* 0x00000009001a7202 */ /* 0x000fe20000000f00 */
[----:B------:R-:W-:Y:S01]  /*0ea0*/  @!P2 IMAD.MOV.U32 R24, RZ, RZ, RZ ;  /* 0x000000ffff18a224 */ /* 0x000fe200078e00ff */
[----:B------:R-:W-:Y:S01]  /*0eb0*/  @!P2 LOP3.LUT R22, R13, 0x7ff00000, RZ, 0xc0, !PT ;  /* 0x7ff000000d16a812 */ /* 0x000fe200078ec0ff */
[----:B------:R-:W-:Y:S01]  /*0ec0*/  @!P0 DMUL R14, R12, 8.98846567431157953865e+307 ;  /* 0x7fe000000c0e8828 */ /* 0x000fe20000000000 */
[C---:B------:R-:W-:Y:S02]  /*0ed0*/  ISETP.GE.U32.AND P1, PT, R9.reuse, R27, PT ;  /* 0x0000001b0900720c */ /* 0x040fe40003f26070 */
[----:B------:R-:W-:Y:S02]  /*0ee0*/  @!P2 ISETP.GE.U32.AND P3, PT, R9, R22, PT ;  /* 0x000000160900a20c */ /* 0x000fe40003f66070 */
[C---:B------:R-:W-:Y:S01]  /*0ef0*/  SEL R23, R11.reuse, 0x63400000, !P1 ;  /* 0x634000000b177807 */ /* 0x040fe20004800000 */
[----:B------:R-:W0:Y:S01]  /*0f00*/  MUFU.RCP64H R29, R15 ;  /* 0x0000000f001d7308 */ /* 0x000e220000001800 */
[----:B------:R-:W-:-:S02]  /*0f10*/  @!P2 SEL R25, R11, 0x63400000, !P3 ;  /* 0x634000000b19a807 */ /* 0x000fc40005800000 */
[--C-:B------:R-:W-:Y:S02]  /*0f20*/  LOP3.LUT R23, R23, 0x800fffff, R17.reuse, 0xf8, !PT ;  /* 0x800fffff17177812 */ /* 0x100fe400078ef811 */
[----:B------:R-:W-:Y:S02]  /*0f30*/  @!P2 LOP3.LUT R22, R25, 0x80000000, R17, 0xf8, !PT ;  /* 0x800000001916a812 */ /* 0x000fe400078ef811 */
[----:B------:R-:W-:Y:S02]  /*0f40*/  @!P0 LOP3.LUT R27, R15, 0x7ff00000, RZ, 0xc0, !PT ;  /* 0x7ff000000f1b8812 */ /* 0x000fe400078ec0ff */
[----:B------:R-:W-:Y:S01]  /*0f50*/  @!P2 LOP3.LUT R25, R22, 0x100000, RZ, 0xfc, !PT ;  /* 0x001000001619a812 */ /* 0x000fe200078efcff */
[----:B------:R-:W-:-:S06]  /*0f60*/  IMAD.MOV.U32 R22, RZ, RZ, R16 ;  /* 0x000000ffff167224 */ /* 0x000fcc00078e0010 */
[----:B------:R-:W-:Y:S02]  /*0f70*/  @!P2 DFMA R22, R22, 2, -R24 ;  /* 0x400000001616a82b */ /* 0x000fe40000000818 */
[----:B0-----:R-:W-:-:S08]  /*0f80*/  DFMA R24, R28, -R14, 1 ;  /* 0x3ff000001c18742b */ /* 0x001fd0000000080e */
[----:B------:R-:W-:Y:S01]  /*0f90*/  DFMA R24, R24, R24, R24 ;  /* 0x000000181818722b */ /* 0x000fe20000000018 */
[----:B------:R-:W-:-:S07]  /*0fa0*/  @!P2 LOP3.LUT R26, R23, 0x7ff00000, RZ, 0xc0, !PT ;  /* 0x7ff00000171aa812 */ /* 0x000fce00078ec0ff */
[----:B------:R-:W-:-:S08]  /*0fb0*/  DFMA R28, R28, R24, R28 ;  /* 0x000000181c1c722b */ /* 0x000fd0000000001c */
[----:B------:R-:W-:-:S08]  /*0fc0*/  DFMA R32, R28, -R14, 1 ;  /* 0x3ff000001c20742b */ /* 0x000fd0000000080e */
[----:B------:R-:W-:-:S08]  /*0fd0*/  DFMA R32, R28, R32, R28 ;  /* 0x000000201c20722b */ /* 0x000fd0000000001c */
[----:B------:R-:W-:-:S08]  /*0fe0*/  DMUL R28, R32, R22 ;  /* 0x00000016201c7228 */ /* 0x000fd00000000000 */
[----:B------:R-:W-:-:S08]  /*0ff0*/  DFMA R24, R28, -R14, R22 ;  /* 0x8000000e1c18722b */ /* 0x000fd00000000016 */
[----:B------:R-:W-:Y:S01]  /*1000*/  DFMA R24, R32, R24, R28 ;  /* 0x000000182018722b */ /* 0x000fe2000000001c */
[----:B------:R-:W-:-:S05]  /*1010*/  VIADD R28, R26, 0xffffffff ;  /* 0xffffffff1a1c7836 */ /* 0x000fca0000000000 */
[----:B------:R-:W-:Y:S01]  /*1020*/  ISETP.GT.U32.AND P0, PT, R28, 0x7feffffe, PT ;  /* 0x7feffffe1c00780c */ /* 0x000fe20003f04070 */
[----:B------:R-:W-:-:S05]  /*1030*/  VIADD R28, R27, 0xffffffff ;  /* 0xffffffff1b1c7836 */ /* 0x000fca0000000000 */
[----:B------:R-:W-:-:S13]  /*1040*/  ISETP.GT.U32.OR P0, PT, R28, 0x7feffffe, P0 ;  /* 0x7feffffe1c00780c */ /* 0x000fda0000704470 */
        /* <DEDUP_REMOVED lines=13> */
[----:B------:R-:W-:-:S09]  /*1120*/  MOV R16, RZ ;  /* 0x000000ff00107202 */ /* 0x000fd20000000f00 */
        /* <DEDUP_REMOVED lines=14> */
.L_x_48:
        /* <DEDUP_REMOVED lines=12> */
[----:B------:R-:W-:Y:S01]  /*12d0*/  @!P0 IMAD.MOV.U32 R28, RZ, RZ, RZ ;  /* 0x000000ffff1c8224 */ /* 0x000fe200078e00ff */
[----:B------:R-:W-:-:S03]  /*12e0*/  @P0 MOV R28, RZ ;  /* 0x000000ff001c0202 */ /* 0x000fc60000000f00 */
[----:B------:R-:W-:Y:S01]  /*12f0*/  @P0 IMAD.MOV.U32 R29, RZ, RZ, R9 ;  /* 0x000000ffff1d0224 */ /* 0x000fe200078e0009 */
[----:B------:R-:W-:Y:S06]  /*1300*/  BRA `(.L_x_49) ;  /* 0x0000000000147947 */ /* 0x000fec0003800000 */
.L_x_51:
[----:B------:R-:W-:Y:S01]  /*1310*/  LOP3.LUT R29, R13, 0x80000, RZ, 0xfc, !PT ;  /* 0x000800000d1d7812 */ /* 0x000fe200078efcff */
[----:B------:R-:W-:Y:S01]  /*1320*/  IMAD.MOV.U32 R28, RZ, RZ, R12 ;  /* 0x000000ffff1c7224 */ /* 0x000fe200078e000c */
[----:B------:R-:W-:Y:S06]  /*1330*/  BRA `(.L_x_49) ;  /* 0x0000000000087947 */ /* 0x000fec0003800000 */
.L_x_50:
[----:B------:R-:W-:Y:S01]  /*1340*/  LOP3.LUT R29, R17, 0x80000, RZ, 0xfc, !PT ;  /* 0x00080000111d7812 */ /* 0x000fe200078efcff */
[----:B------:R-:W-:-:S07]  /*1350*/  IMAD.MOV.U32 R28, RZ, RZ, R16 ;  /* 0x000000ffff1c7224 */ /* 0x000fce00078e0010 */
.L_x_49:
[----:B------:R-:W-:Y:S05]  /*1360*/  BSYNC.RECONVERGENT B1 ;  /* 0x0000000000017941 */ /* 0x000fea0003800200 */
.L_x_47:
[----:B------:R-:W-:-:S04]  /*1370*/  IMAD.MOV.U32 R11, RZ, RZ, 0x0 ;  /* 0x00000000ff0b7424 */ /* 0x000fc800078e00ff */
[----:B------:R-:W-:Y:S05]  /*1380*/  RET.REL.NODEC R10 `(_Z5bcalciiddPPfS0_S0_dd) ;  /* 0xffffffec0a1c7950 */ /* 0x000fea0003c3ffff */
.L_x_52:
        /* <DEDUP_REMOVED lines=15> */
.L_x_56:


//--------------------- .nv.shared.reserved.0     --------------------------
	.section	.nv.shared.reserved.0,"aw",@nobits
	.weak		__nv_reservedSMEM_offset_0_alias
	.size		__nv_reservedSMEM_offset_0_alias, 0, 64
	.other		__nv_reservedSMEM_offset_0_alias,@"STO_CUDA_RESERVED_SHARED STV_DEFAULT"
__nv_reservedSMEM_offset_0_alias:
	.zero		0
	.zero		64


//--------------------- .nv.constant0._Z7uvboundiiPPfS0_ --------------------------
	.section	.nv.constant0._Z7uvboundiiPPfS0_,"a",@progbits
	.sectionflags	@""
	.align	4
.nv.constant0._Z7uvboundiiPPfS0_:
	.zero		920


//--------------------- .nv.constant0._Z6uvcalciidddPPfS0_S0_S0_S0_dd --------------------------
	.section	.nv.constant0._Z6uvcalciidddPPfS0_S0_S0_S0_dd,"a",@progbits
	.sectionflags	@""
	.align	4
.nv.constant0._Z6uvcalciidddPPfS0_S0_S0_S0_dd:
	.zero		984


//--------------------- .nv.constant0._Z6pboundiiPPf --------------------------
	.section	.nv.constant0._Z6pboundiiPPf,"a",@progbits
	.sectionflags	@""
	.align	4
.nv.constant0._Z6pboundiiPPf:
	.zero		912


//--------------------- .nv.constant0._Z5pcalciiddPPfS0_S0_ --------------------------
	.section	.nv.constant0._Z5pcalciiddPPfS0_S0_,"a",@progbits
	.sectionflags	@""
	.align	4
.nv.constant0._Z5pcalciiddPPfS0_S0_:
	.zero		944


//--------------------- .nv.constant0._Z5bcalciiddPPfS0_S0_dd --------------------------
	.section	.nv.constant0._Z5bcalciiddPPfS0_S0_dd,"a",@progbits
	.sectionflags	@""
	.align	4
.nv.constant0._Z5bcalciiddPPfS0_S0_dd:
	.zero		960


//--------------------- SYMBOLS --------------------------

	.type		.nv.reservedSmem.offset0,@object
	.size		.nv.reservedSmem.offset0,0x4
